//
// Generated by NVIDIA NVVM Compiler
//
// Compiler Build ID: CL-36424714
// Cuda compilation tools, release 13.0, V13.0.88
// Based on NVVM 20.0.0
//

.version 9.0
.target sm_100
.address_size 64

	// .globl	_Z6getSumPc
.extern .func  (.param .b64 func_retval0) malloc
(
	.param .b64 malloc_param_0
)
;

.visible .entry _Z6getSumPc(
	.param .u64 .ptr .align 1 _Z6getSumPc_param_0
)
{
	.reg .pred 	%p<130>;
	.reg .b16 	%rs<308>;
	.reg .b32 	%r<166>;
	.reg .b64 	%rd<39>;

	ld.param.u64 	%rd12, [_Z6getSumPc_param_0];
	cvta.to.global.u64 	%rd1, %rd12;
	mov.u32 	%r1, %tid.x;
	{ // callseq 0, 0
	.param .b64 param0;
	st.param.b64 	[param0], 2000;
	.param .b64 retval0;
	call.uni (retval0), 
	malloc, 
	(
	param0
	);
	ld.param.b64 	%rd13, [retval0];
	} // callseq 0
	mul.lo.s32 	%r2, %r1, 14;
	mov.b32 	%r138, 0;
$L__BB0_1:
	add.s32 	%r56, %r138, %r2;
	mul.lo.s32 	%r57, %r56, 10;
	cvt.u64.u32 	%rd14, %r57;
	add.s64 	%rd3, %rd1, %rd14;
	ld.global.u8 	%rs305, [%rd3];
	setp.eq.s16 	%p3, %rs305, 0;
	@%p3 bra 	$L__BB0_25;
	ld.global.u8 	%rs2, [%rd3+1];
	setp.eq.s16 	%p4, %rs2, 0;
	mov.b16 	%rs302, 0;
	@%p4 bra 	$L__BB0_6;
	ld.global.u8 	%rs46, [%rd3+2];
	setp.ne.s16 	%p5, %rs46, 0;
	mov.u16 	%rs302, %rs2;
	@%p5 bra 	$L__BB0_6;
	ld.global.u8 	%rs47, [%rd3+3];
	ld.global.u8 	%rs48, [%rd3+4];
	ld.global.u8 	%rs49, [%rd3+5];
	ld.global.u8 	%rs50, [%rd3+6];
	ld.global.u8 	%rs51, [%rd3+7];
	ld.global.u8 	%rs52, [%rd3+8];
	ld.global.u8 	%rs53, [%rd3+9];
	st.u8 	[%rd13+10], %rs305;
	st.u8 	[%rd13+11], %rs2;
	mov.b16 	%rs54, 0;
	st.u8 	[%rd13+12], %rs54;
	st.u8 	[%rd13+13], %rs47;
	st.u8 	[%rd13+14], %rs48;
	st.u8 	[%rd13+15], %rs49;
	st.u8 	[%rd13+16], %rs50;
	st.u8 	[%rd13+17], %rs51;
	st.u8 	[%rd13+18], %rs52;
	st.u8 	[%rd13+19], %rs53;
	ld.global.u8 	%rs305, [%rd3];
	setp.eq.s16 	%p6, %rs305, 0;
	@%p6 bra 	$L__BB0_25;
	ld.global.u8 	%rs302, [%rd3+1];
$L__BB0_6:
	and.b16  	%rs56, %rs302, 255;
	setp.eq.s16 	%p7, %rs56, 0;
	mov.b16 	%rs304, 0;
	@%p7 bra 	$L__BB0_11;
	ld.global.u8 	%rs7, [%rd3+2];
	setp.eq.s16 	%p8, %rs7, 0;
	mov.u16 	%rs304, %rs302;
	@%p8 bra 	$L__BB0_11;
	ld.global.u8 	%rs57, [%rd3+3];
	setp.ne.s16 	%p9, %rs57, 0;
	mov.u16 	%rs304, %rs302;
	@%p9 bra 	$L__BB0_11;
	ld.global.u8 	%rs58, [%rd3+4];
	ld.global.u8 	%rs59, [%rd3+5];
	ld.global.u8 	%rs60, [%rd3+6];
	ld.global.u8 	%rs61, [%rd3+7];
	ld.global.u8 	%rs62, [%rd3+8];
	ld.global.u8 	%rs63, [%rd3+9];
	st.u8 	[%rd13+70], %rs305;
	st.u8 	[%rd13+71], %rs302;
	st.u8 	[%rd13+72], %rs7;
	mov.b16 	%rs64, 0;
	st.u8 	[%rd13+73], %rs64;
	st.u8 	[%rd13+74], %rs58;
	st.u8 	[%rd13+75], %rs59;
	st.u8 	[%rd13+76], %rs60;
	st.u8 	[%rd13+77], %rs61;
	st.u8 	[%rd13+78], %rs62;
	st.u8 	[%rd13+79], %rs63;
	ld.global.u8 	%rs305, [%rd3];
	setp.eq.s16 	%p10, %rs305, 0;
	@%p10 bra 	$L__BB0_25;
	ld.global.u8 	%rs304, [%rd3+1];
$L__BB0_11:
	and.b16  	%rs66, %rs304, 255;
	setp.eq.s16 	%p11, %rs66, 0;
	mov.b16 	%rs306, 0;
	@%p11 bra 	$L__BB0_17;
	ld.global.u8 	%rs12, [%rd3+2];
	setp.eq.s16 	%p12, %rs12, 0;
	mov.u16 	%rs306, %rs304;
	@%p12 bra 	$L__BB0_17;
	ld.global.u8 	%rs13, [%rd3+3];
	setp.eq.s16 	%p13, %rs13, 0;
	mov.u16 	%rs306, %rs304;
	@%p13 bra 	$L__BB0_17;
	ld.global.u8 	%rs67, [%rd3+4];
	setp.ne.s16 	%p14, %rs67, 0;
	mov.u16 	%rs306, %rs304;
	@%p14 bra 	$L__BB0_17;
	ld.global.u8 	%rs68, [%rd3+5];
	ld.global.u8 	%rs69, [%rd3+6];
	ld.global.u8 	%rs70, [%rd3+7];
	ld.global.u8 	%rs71, [%rd3+8];
	ld.global.u8 	%rs72, [%rd3+9];
	st.u8 	[%rd13+40], %rs305;
	st.u8 	[%rd13+41], %rs304;
	st.u8 	[%rd13+42], %rs12;
	st.u8 	[%rd13+43], %rs13;
	mov.b16 	%rs73, 0;
	st.u8 	[%rd13+44], %rs73;
	st.u8 	[%rd13+45], %rs68;
	st.u8 	[%rd13+46], %rs69;
	st.u8 	[%rd13+47], %rs70;
	st.u8 	[%rd13+48], %rs71;
	st.u8 	[%rd13+49], %rs72;
	ld.global.u8 	%rs305, [%rd3];
	setp.eq.s16 	%p15, %rs305, 0;
	@%p15 bra 	$L__BB0_25;
	ld.global.u8 	%rs306, [%rd3+1];
$L__BB0_17:
	and.b16  	%rs74, %rs306, 255;
	setp.eq.s16 	%p16, %rs74, 0;
	@%p16 bra 	$L__BB0_25;
	ld.global.u8 	%rs18, [%rd3+2];
	setp.eq.s16 	%p17, %rs18, 0;
	@%p17 bra 	$L__BB0_25;
	ld.global.u8 	%rs19, [%rd3+3];
	setp.eq.s16 	%p18, %rs19, 0;
	@%p18 bra 	$L__BB0_25;
	ld.global.u8 	%rs20, [%rd3+4];
	setp.eq.s16 	%p19, %rs20, 0;
	@%p19 bra 	$L__BB0_25;
	ld.global.u8 	%rs21, [%rd3+5];
	setp.eq.s16 	%p20, %rs21, 0;
	@%p20 bra 	$L__BB0_25;
	ld.global.u8 	%rs22, [%rd3+6];
	setp.eq.s16 	%p21, %rs22, 0;
	@%p21 bra 	$L__BB0_25;
	ld.global.u8 	%rs75, [%rd3+7];
	setp.ne.s16 	%p22, %rs75, 0;
	@%p22 bra 	$L__BB0_25;
	ld.global.u8 	%rs76, [%rd3+8];
	ld.global.u8 	%rs77, [%rd3+9];
	st.u8 	[%rd13+80], %rs305;
	st.u8 	[%rd13+81], %rs306;
	st.u8 	[%rd13+82], %rs18;
	st.u8 	[%rd13+83], %rs19;
	st.u8 	[%rd13+84], %rs20;
	st.u8 	[%rd13+85], %rs21;
	st.u8 	[%rd13+86], %rs22;
	mov.b16 	%rs78, 0;
	st.u8 	[%rd13+87], %rs78;
	st.u8 	[%rd13+88], %rs76;
	st.u8 	[%rd13+89], %rs77;
$L__BB0_25:
	add.s32 	%r138, %r138, 1;
	setp.ne.s32 	%p23, %r138, 10;
	@%p23 bra 	$L__BB0_1;
	mov.b32 	%r139, 0;
$L__BB0_27:
	add.s32 	%r59, %r139, %r2;
	mul.lo.s32 	%r60, %r59, 10;
	cvt.u64.u32 	%rd15, %r60;
	add.s64 	%rd4, %rd1, %rd15;
	ld.global.u8 	%rs23, [%rd4];
	setp.eq.s16 	%p24, %rs23, 0;
	@%p24 bra 	$L__BB0_72;
	ld.global.u8 	%rs24, [%rd4+1];
	setp.eq.s16 	%p25, %rs24, 0;
	@%p25 bra 	$L__BB0_72;
	ld.global.u8 	%rs25, [%rd4+2];
	setp.eq.s16 	%p26, %rs25, 0;
	@%p26 bra 	$L__BB0_72;
	ld.global.u8 	%rs26, [%rd4+3];
	setp.eq.s16 	%p27, %rs26, 0;
	@%p27 bra 	$L__BB0_72;
	ld.global.u8 	%rs27, [%rd4+4];
	setp.eq.s16 	%p28, %rs27, 0;
	@%p28 bra 	$L__BB0_72;
	ld.global.u8 	%rs28, [%rd4+5];
	setp.eq.s16 	%p29, %rs28, 0;
	@%p29 bra 	$L__BB0_72;
	ld.global.u8 	%rs79, [%rd4+6];
	setp.ne.s16 	%p30, %rs79, 0;
	@%p30 bra 	$L__BB0_72;
	ld.u8 	%rs29, [%rd13+70];
	mov.b32 	%r144, 0;
	mov.u32 	%r141, %r144;
$L__BB0_35:
	setp.eq.s16 	%p31, %rs29, 0;
	mov.b32 	%r142, 0;
	@%p31 bra 	$L__BB0_45;
	ld.u8 	%rs81, [%rd13+71];
	setp.eq.s16 	%p32, %rs81, 0;
	mov.b32 	%r142, 1;
	@%p32 bra 	$L__BB0_45;
	ld.u8 	%rs82, [%rd13+72];
	setp.eq.s16 	%p33, %rs82, 0;
	mov.b32 	%r142, 2;
	@%p33 bra 	$L__BB0_45;
	ld.u8 	%rs83, [%rd13+73];
	setp.eq.s16 	%p34, %rs83, 0;
	mov.b32 	%r142, 3;
	@%p34 bra 	$L__BB0_45;
	ld.u8 	%rs84, [%rd13+74];
	setp.eq.s16 	%p35, %rs84, 0;
	mov.b32 	%r142, 4;
	@%p35 bra 	$L__BB0_45;
	ld.u8 	%rs85, [%rd13+75];
	setp.eq.s16 	%p36, %rs85, 0;
	mov.b32 	%r142, 5;
	@%p36 bra 	$L__BB0_45;
	ld.u8 	%rs86, [%rd13+76];
	setp.eq.s16 	%p37, %rs86, 0;
	mov.b32 	%r142, 6;
	@%p37 bra 	$L__BB0_45;
	ld.u8 	%rs87, [%rd13+77];
	setp.eq.s16 	%p38, %rs87, 0;
	mov.b32 	%r142, 7;
	@%p38 bra 	$L__BB0_45;
	ld.u8 	%rs88, [%rd13+78];
	setp.eq.s16 	%p39, %rs88, 0;
	mov.b32 	%r142, 8;
	@%p39 bra 	$L__BB0_45;
	ld.u8 	%rs89, [%rd13+79];
	setp.eq.s16 	%p40, %rs89, 0;
	selp.b32 	%r142, 9, 0, %p40;
$L__BB0_45:
	setp.ge.u32 	%p41, %r141, %r142;
	@%p41 bra 	$L__BB0_51;
	cvt.u64.u32 	%rd20, %r141;
	add.s64 	%rd21, %rd13, %rd20;
	ld.u8 	%rs30, [%rd21+70];
	mov.b32 	%r143, 0;
$L__BB0_47:
	setp.gt.u32 	%p57, %r143, 5;
	@%p57 bra 	$L__BB0_50;
	cvt.u64.u32 	%rd22, %r143;
	add.s64 	%rd23, %rd4, %rd22;
	ld.global.u8 	%rs114, [%rd23];
	setp.ne.s16 	%p58, %rs30, %rs114;
	add.s32 	%r143, %r143, 1;
	@%p58 bra 	$L__BB0_47;
	add.s32 	%r144, %r144, 1;
$L__BB0_50:
	add.s32 	%r141, %r141, 1;
	bra.uni 	$L__BB0_35;
$L__BB0_51:
	setp.eq.s32 	%p42, %r144, 2;
	@%p42 bra 	$L__BB0_158;
	ld.u8 	%rs31, [%rd13+40];
	mov.b32 	%r149, 0;
	mov.u32 	%r146, %r149;
$L__BB0_53:
	setp.eq.s16 	%p43, %rs31, 0;
	mov.b32 	%r147, 0;
	@%p43 bra 	$L__BB0_63;
	ld.u8 	%rs91, [%rd13+41];
	setp.eq.s16 	%p44, %rs91, 0;
	mov.b32 	%r147, 1;
	@%p44 bra 	$L__BB0_63;
	ld.u8 	%rs92, [%rd13+42];
	setp.eq.s16 	%p45, %rs92, 0;
	mov.b32 	%r147, 2;
	@%p45 bra 	$L__BB0_63;
	ld.u8 	%rs93, [%rd13+43];
	setp.eq.s16 	%p46, %rs93, 0;
	mov.b32 	%r147, 3;
	@%p46 bra 	$L__BB0_63;
	ld.u8 	%rs94, [%rd13+44];
	setp.eq.s16 	%p47, %rs94, 0;
	mov.b32 	%r147, 4;
	@%p47 bra 	$L__BB0_63;
	ld.u8 	%rs95, [%rd13+45];
	setp.eq.s16 	%p48, %rs95, 0;
	mov.b32 	%r147, 5;
	@%p48 bra 	$L__BB0_63;
	ld.u8 	%rs96, [%rd13+46];
	setp.eq.s16 	%p49, %rs96, 0;
	mov.b32 	%r147, 6;
	@%p49 bra 	$L__BB0_63;
	ld.u8 	%rs97, [%rd13+47];
	setp.eq.s16 	%p50, %rs97, 0;
	mov.b32 	%r147, 7;
	@%p50 bra 	$L__BB0_63;
	ld.u8 	%rs98, [%rd13+48];
	setp.eq.s16 	%p51, %rs98, 0;
	mov.b32 	%r147, 8;
	@%p51 bra 	$L__BB0_63;
	ld.u8 	%rs99, [%rd13+49];
	setp.eq.s16 	%p52, %rs99, 0;
	selp.b32 	%r147, 9, 0, %p52;
$L__BB0_63:
	setp.ge.u32 	%p53, %r146, %r147;
	@%p53 bra 	$L__BB0_69;
	cvt.u64.u32 	%rd16, %r146;
	add.s64 	%rd17, %rd13, %rd16;
	ld.u8 	%rs32, [%rd17+40];
	mov.b32 	%r148, 0;
$L__BB0_65:
	setp.gt.u32 	%p55, %r148, 5;
	@%p55 bra 	$L__BB0_68;
	cvt.u64.u32 	%rd18, %r148;
	add.s64 	%rd19, %rd4, %rd18;
	ld.global.u8 	%rs108, [%rd19];
	setp.ne.s16 	%p56, %rs32, %rs108;
	add.s32 	%r148, %r148, 1;
	@%p56 bra 	$L__BB0_65;
	add.s32 	%r149, %r149, 1;
$L__BB0_68:
	add.s32 	%r146, %r146, 1;
	bra.uni 	$L__BB0_53;
$L__BB0_69:
	setp.ne.s32 	%p54, %r149, 4;
	@%p54 bra 	$L__BB0_71;
	ld.global.u8 	%rs104, [%rd4+7];
	ld.global.u8 	%rs105, [%rd4+8];
	ld.global.u8 	%rs106, [%rd4+9];
	st.u8 	[%rd13+90], %rs23;
	st.u8 	[%rd13+91], %rs24;
	st.u8 	[%rd13+92], %rs25;
	st.u8 	[%rd13+93], %rs26;
	st.u8 	[%rd13+94], %rs27;
	st.u8 	[%rd13+95], %rs28;
	mov.b16 	%rs107, 0;
	st.u8 	[%rd13+96], %rs107;
	st.u8 	[%rd13+97], %rs104;
	st.u8 	[%rd13+98], %rs105;
	st.u8 	[%rd13+99], %rs106;
	bra.uni 	$L__BB0_72;
$L__BB0_71:
	ld.global.u8 	%rs100, [%rd4+7];
	ld.global.u8 	%rs101, [%rd4+8];
	ld.global.u8 	%rs102, [%rd4+9];
	st.u8 	[%rd13], %rs23;
	st.u8 	[%rd13+1], %rs24;
	st.u8 	[%rd13+2], %rs25;
	st.u8 	[%rd13+3], %rs26;
	st.u8 	[%rd13+4], %rs27;
	st.u8 	[%rd13+5], %rs28;
	mov.b16 	%rs103, 0;
	st.u8 	[%rd13+6], %rs103;
	st.u8 	[%rd13+7], %rs100;
	st.u8 	[%rd13+8], %rs101;
	st.u8 	[%rd13+9], %rs102;
$L__BB0_72:
	add.s32 	%r139, %r139, 1;
	setp.ne.s32 	%p59, %r139, 10;
	@%p59 bra 	$L__BB0_27;
	mov.b32 	%r150, 0;
$L__BB0_74:
	add.s32 	%r84, %r150, %r2;
	mul.lo.s32 	%r85, %r84, 10;
	cvt.u64.u32 	%rd24, %r85;
	add.s64 	%rd5, %rd1, %rd24;
	ld.global.u8 	%rs33, [%rd5];
	setp.eq.s16 	%p60, %rs33, 0;
	@%p60 bra 	$L__BB0_156;
	ld.global.u8 	%rs34, [%rd5+1];
	setp.eq.s16 	%p61, %rs34, 0;
	@%p61 bra 	$L__BB0_156;
	ld.global.u8 	%rs35, [%rd5+2];
	setp.eq.s16 	%p62, %rs35, 0;
	@%p62 bra 	$L__BB0_156;
	ld.global.u8 	%rs36, [%rd5+3];
	setp.eq.s16 	%p63, %rs36, 0;
	@%p63 bra 	$L__BB0_156;
	ld.global.u8 	%rs37, [%rd5+4];
	setp.eq.s16 	%p64, %rs37, 0;
	@%p64 bra 	$L__BB0_156;
	ld.global.u8 	%rs116, [%rd5+5];
	setp.ne.s16 	%p65, %rs116, 0;
	@%p65 bra 	$L__BB0_156;
	ld.u8 	%rs38, [%rd13+10];
	mov.b32 	%r155, 0;
	mov.u32 	%r152, %r155;
$L__BB0_81:
	setp.eq.s16 	%p66, %rs38, 0;
	mov.b32 	%r153, 0;
	@%p66 bra 	$L__BB0_91;
	ld.u8 	%rs118, [%rd13+11];
	setp.eq.s16 	%p67, %rs118, 0;
	mov.b32 	%r153, 1;
	@%p67 bra 	$L__BB0_91;
	ld.u8 	%rs119, [%rd13+12];
	setp.eq.s16 	%p68, %rs119, 0;
	mov.b32 	%r153, 2;
	@%p68 bra 	$L__BB0_91;
	ld.u8 	%rs120, [%rd13+13];
	setp.eq.s16 	%p69, %rs120, 0;
	mov.b32 	%r153, 3;
	@%p69 bra 	$L__BB0_91;
	ld.u8 	%rs121, [%rd13+14];
	setp.eq.s16 	%p70, %rs121, 0;
	mov.b32 	%r153, 4;
	@%p70 bra 	$L__BB0_91;
	ld.u8 	%rs122, [%rd13+15];
	setp.eq.s16 	%p71, %rs122, 0;
	mov.b32 	%r153, 5;
	@%p71 bra 	$L__BB0_91;
	ld.u8 	%rs123, [%rd13+16];
	setp.eq.s16 	%p72, %rs123, 0;
	mov.b32 	%r153, 6;
	@%p72 bra 	$L__BB0_91;
	ld.u8 	%rs124, [%rd13+17];
	setp.eq.s16 	%p73, %rs124, 0;
	mov.b32 	%r153, 7;
	@%p73 bra 	$L__BB0_91;
	ld.u8 	%rs125, [%rd13+18];
	setp.eq.s16 	%p74, %rs125, 0;
	mov.b32 	%r153, 8;
	@%p74 bra 	$L__BB0_91;
	ld.u8 	%rs126, [%rd13+19];
	setp.eq.s16 	%p75, %rs126, 0;
	selp.b32 	%r153, 9, 0, %p75;
$L__BB0_91:
	setp.ge.u32 	%p76, %r152, %r153;
	@%p76 bra 	$L__BB0_97;
	cvt.u64.u32 	%rd33, %r152;
	add.s64 	%rd34, %rd13, %rd33;
	ld.u8 	%rs39, [%rd34+10];
	mov.b32 	%r154, 0;
	mov.u64 	%rd37, %rd5;
$L__BB0_93:
	setp.gt.u32 	%p126, %r154, 4;
	@%p126 bra 	$L__BB0_96;
	ld.global.u8 	%rs199, [%rd37];
	setp.ne.s16 	%p127, %rs39, %rs199;
	add.s32 	%r154, %r154, 1;
	add.s64 	%rd37, %rd37, 1;
	@%p127 bra 	$L__BB0_93;
	add.s32 	%r155, %r155, 1;
$L__BB0_96:
	add.s32 	%r152, %r152, 1;
	bra.uni 	$L__BB0_81;
$L__BB0_97:
	setp.ne.s32 	%p77, %r155, 2;
	@%p77 bra 	$L__BB0_99;
	ld.global.u8 	%rs194, [%rd5+6];
	ld.global.u8 	%rs195, [%rd5+7];
	ld.global.u8 	%rs196, [%rd5+8];
	ld.global.u8 	%rs197, [%rd5+9];
	st.u8 	[%rd13+30], %rs33;
	st.u8 	[%rd13+31], %rs34;
	st.u8 	[%rd13+32], %rs35;
	st.u8 	[%rd13+33], %rs36;
	st.u8 	[%rd13+34], %rs37;
	mov.b16 	%rs198, 0;
	st.u8 	[%rd13+35], %rs198;
	st.u8 	[%rd13+36], %rs194;
	st.u8 	[%rd13+37], %rs195;
	st.u8 	[%rd13+38], %rs196;
	st.u8 	[%rd13+39], %rs197;
	bra.uni 	$L__BB0_156;
$L__BB0_99:
	{ // callseq 1, 0
	.param .b64 param0;
	st.param.b64 	[param0], 2;
	.param .b64 retval0;
	call.uni (retval0), 
	malloc, 
	(
	param0
	);
	ld.param.b64 	%rd25, [retval0];
	} // callseq 1
	mov.b16 	%rs127, 0;
	st.u8 	[%rd25+1], %rs127;
	ld.u8 	%rs40, [%rd13+80];
	mov.b32 	%r156, 0;
$L__BB0_100:
	setp.eq.s16 	%p78, %rs40, 0;
	mov.b32 	%r157, 0;
	@%p78 bra 	$L__BB0_110;
	ld.u8 	%rs129, [%rd13+81];
	setp.eq.s16 	%p79, %rs129, 0;
	mov.b32 	%r157, 1;
	@%p79 bra 	$L__BB0_110;
	ld.u8 	%rs130, [%rd13+82];
	setp.eq.s16 	%p80, %rs130, 0;
	mov.b32 	%r157, 2;
	@%p80 bra 	$L__BB0_110;
	ld.u8 	%rs131, [%rd13+83];
	setp.eq.s16 	%p81, %rs131, 0;
	mov.b32 	%r157, 3;
	@%p81 bra 	$L__BB0_110;
	ld.u8 	%rs132, [%rd13+84];
	setp.eq.s16 	%p82, %rs132, 0;
	mov.b32 	%r157, 4;
	@%p82 bra 	$L__BB0_110;
	ld.u8 	%rs133, [%rd13+85];
	setp.eq.s16 	%p83, %rs133, 0;
	mov.b32 	%r157, 5;
	@%p83 bra 	$L__BB0_110;
	ld.u8 	%rs134, [%rd13+86];
	setp.eq.s16 	%p84, %rs134, 0;
	mov.b32 	%r157, 6;
	@%p84 bra 	$L__BB0_110;
	ld.u8 	%rs135, [%rd13+87];
	setp.eq.s16 	%p85, %rs135, 0;
	mov.b32 	%r157, 7;
	@%p85 bra 	$L__BB0_110;
	ld.u8 	%rs136, [%rd13+88];
	setp.eq.s16 	%p86, %rs136, 0;
	mov.b32 	%r157, 8;
	@%p86 bra 	$L__BB0_110;
	ld.u8 	%rs137, [%rd13+89];
	setp.eq.s16 	%p87, %rs137, 0;
	selp.b32 	%r157, 9, 0, %p87;
$L__BB0_110:
	setp.ge.u32 	%p89, %r156, %r157;
	mov.b64 	%rd38, 0;
	@%p89 bra 	$L__BB0_126;
	cvt.u64.u32 	%rd27, %r156;
	add.s64 	%rd9, %rd13, %rd27;
	ld.u8 	%rs41, [%rd13+90];
	mov.b32 	%r158, 0;
	mov.b16 	%rs307, 0;
$L__BB0_112:
	setp.eq.s16 	%p90, %rs41, 0;
	mov.b32 	%r159, 0;
	@%p90 bra 	$L__BB0_122;
	ld.u8 	%rs140, [%rd13+91];
	setp.eq.s16 	%p91, %rs140, 0;
	mov.b32 	%r159, 1;
	@%p91 bra 	$L__BB0_122;
	ld.u8 	%rs141, [%rd13+92];
	setp.eq.s16 	%p92, %rs141, 0;
	mov.b32 	%r159, 2;
	@%p92 bra 	$L__BB0_122;
	ld.u8 	%rs142, [%rd13+93];
	setp.eq.s16 	%p93, %rs142, 0;
	mov.b32 	%r159, 3;
	@%p93 bra 	$L__BB0_122;
	ld.u8 	%rs143, [%rd13+94];
	setp.eq.s16 	%p94, %rs143, 0;
	mov.b32 	%r159, 4;
	@%p94 bra 	$L__BB0_122;
	ld.u8 	%rs144, [%rd13+95];
	setp.eq.s16 	%p95, %rs144, 0;
	mov.b32 	%r159, 5;
	@%p95 bra 	$L__BB0_122;
	ld.u8 	%rs145, [%rd13+96];
	setp.eq.s16 	%p96, %rs145, 0;
	mov.b32 	%r159, 6;
	@%p96 bra 	$L__BB0_122;
	ld.u8 	%rs146, [%rd13+97];
	setp.eq.s16 	%p97, %rs146, 0;
	mov.b32 	%r159, 7;
	@%p97 bra 	$L__BB0_122;
	ld.u8 	%rs147, [%rd13+98];
	setp.eq.s16 	%p98, %rs147, 0;
	mov.b32 	%r159, 8;
	@%p98 bra 	$L__BB0_122;
	ld.u8 	%rs148, [%rd13+99];
	setp.eq.s16 	%p99, %rs148, 0;
	selp.b32 	%r159, 9, 0, %p99;
$L__BB0_122:
	setp.ge.u32 	%p100, %r158, %r159;
	@%p100 bra 	$L__BB0_124;
	ld.u8 	%rs192, [%rd9+80];
	cvt.u64.u32 	%rd31, %r158;
	add.s64 	%rd32, %rd13, %rd31;
	ld.u8 	%rs193, [%rd32+90];
	setp.eq.s16 	%p125, %rs192, %rs193;
	selp.b16 	%rs307, 1, %rs307, %p125;
	add.s32 	%r158, %r158, 1;
	bra.uni 	$L__BB0_112;
$L__BB0_124:
	and.b16  	%rs149, %rs307, 255;
	setp.ne.s16 	%p101, %rs149, 0;
	@%p101 bra 	$L__BB0_159;
	ld.u8 	%rs150, [%rd9+80];
	st.u8 	[%rd25], %rs150;
	setp.eq.s16 	%p129, %rs150, 0;
	mov.u64 	%rd38, %rd25;
$L__BB0_126:
	mov.b32 	%r165, 0;
	mov.u32 	%r161, %r165;
$L__BB0_127:
	mov.b32 	%r162, 0;
	@%p129 bra 	$L__BB0_137;
	ld.u8 	%rs151, [%rd38+1];
	setp.eq.s16 	%p102, %rs151, 0;
	mov.b32 	%r162, 1;
	@%p102 bra 	$L__BB0_137;
	ld.u8 	%rs152, [%rd38+2];
	setp.eq.s16 	%p103, %rs152, 0;
	mov.b32 	%r162, 2;
	@%p103 bra 	$L__BB0_137;
	ld.u8 	%rs153, [%rd38+3];
	setp.eq.s16 	%p104, %rs153, 0;
	mov.b32 	%r162, 3;
	@%p104 bra 	$L__BB0_137;
	ld.u8 	%rs154, [%rd38+4];
	setp.eq.s16 	%p105, %rs154, 0;
	mov.b32 	%r162, 4;
	@%p105 bra 	$L__BB0_137;
	ld.u8 	%rs155, [%rd38+5];
	setp.eq.s16 	%p106, %rs155, 0;
	mov.b32 	%r162, 5;
	@%p106 bra 	$L__BB0_137;
	ld.u8 	%rs156, [%rd38+6];
	setp.eq.s16 	%p107, %rs156, 0;
	mov.b32 	%r162, 6;
	@%p107 bra 	$L__BB0_137;
	ld.u8 	%rs157, [%rd38+7];
	setp.eq.s16 	%p108, %rs157, 0;
	mov.b32 	%r162, 7;
	@%p108 bra 	$L__BB0_137;
	ld.u8 	%rs158, [%rd38+8];
	setp.eq.s16 	%p109, %rs158, 0;
	mov.b32 	%r162, 8;
	@%p109 bra 	$L__BB0_137;
	ld.u8 	%rs159, [%rd38+9];
	setp.eq.s16 	%p110, %rs159, 0;
	selp.b32 	%r162, 9, 0, %p110;
$L__BB0_137:
	setp.ge.u32 	%p111, %r161, %r162;
	@%p111 bra 	$L__BB0_153;
	cvt.u64.u32 	%rd28, %r161;
	add.s64 	%rd11, %rd38, %rd28;
	ld.global.u8 	%rs44, [%rd5];
	mov.b32 	%r163, 0;
$L__BB0_139:
	setp.eq.s16 	%p113, %rs44, 0;
	mov.b32 	%r164, 0;
	@%p113 bra 	$L__BB0_149;
	ld.global.u8 	%rs181, [%rd5+1];
	setp.eq.s16 	%p114, %rs181, 0;
	mov.b32 	%r164, 1;
	@%p114 bra 	$L__BB0_149;
	ld.global.u8 	%rs182, [%rd5+2];
	setp.eq.s16 	%p115, %rs182, 0;
	mov.b32 	%r164, 2;
	@%p115 bra 	$L__BB0_149;
	ld.global.u8 	%rs183, [%rd5+3];
	setp.eq.s16 	%p116, %rs183, 0;
	mov.b32 	%r164, 3;
	@%p116 bra 	$L__BB0_149;
	ld.global.u8 	%rs184, [%rd5+4];
	setp.eq.s16 	%p117, %rs184, 0;
	mov.b32 	%r164, 4;
	@%p117 bra 	$L__BB0_149;
	ld.global.u8 	%rs185, [%rd5+5];
	setp.eq.s16 	%p118, %rs185, 0;
	mov.b32 	%r164, 5;
	@%p118 bra 	$L__BB0_149;
	ld.global.u8 	%rs186, [%rd5+6];
	setp.eq.s16 	%p119, %rs186, 0;
	mov.b32 	%r164, 6;
	@%p119 bra 	$L__BB0_149;
	ld.global.u8 	%rs187, [%rd5+7];
	setp.eq.s16 	%p120, %rs187, 0;
	mov.b32 	%r164, 7;
	@%p120 bra 	$L__BB0_149;
	ld.global.u8 	%rs188, [%rd5+8];
	setp.eq.s16 	%p121, %rs188, 0;
	mov.b32 	%r164, 8;
	@%p121 bra 	$L__BB0_149;
	ld.global.u8 	%rs189, [%rd5+9];
	setp.eq.s16 	%p122, %rs189, 0;
	selp.b32 	%r164, 9, 0, %p122;
$L__BB0_149:
	setp.ge.u32 	%p123, %r163, %r164;
	@%p123 bra 	$L__BB0_152;
	ld.u8 	%rs190, [%rd11];
	cvt.u64.u32 	%rd29, %r163;
	add.s64 	%rd30, %rd5, %rd29;
	ld.global.u8 	%rs191, [%rd30];
	setp.ne.s16 	%p124, %rs190, %rs191;
	add.s32 	%r163, %r163, 1;
	@%p124 bra 	$L__BB0_139;
	add.s32 	%r165, %r165, 1;
$L__BB0_152:
	add.s32 	%r161, %r161, 1;
	bra.uni 	$L__BB0_127;
$L__BB0_153:
	setp.ne.s32 	%p112, %r165, 0;
	@%p112 bra 	$L__BB0_155;
	ld.global.u8 	%rs170, [%rd5];
	ld.global.u8 	%rs171, [%rd5+1];
	ld.global.u8 	%rs172, [%rd5+2];
	ld.global.u8 	%rs173, [%rd5+3];
	ld.global.u8 	%rs174, [%rd5+4];
	ld.global.u8 	%rs175, [%rd5+5];
	ld.global.u8 	%rs176, [%rd5+6];
	ld.global.u8 	%rs177, [%rd5+7];
	ld.global.u8 	%rs178, [%rd5+8];
	ld.global.u8 	%rs179, [%rd5+9];
	st.u8 	[%rd13+50], %rs170;
	st.u8 	[%rd13+51], %rs171;
	st.u8 	[%rd13+52], %rs172;
	st.u8 	[%rd13+53], %rs173;
	st.u8 	[%rd13+54], %rs174;
	st.u8 	[%rd13+55], %rs175;
	st.u8 	[%rd13+56], %rs176;
	st.u8 	[%rd13+57], %rs177;
	st.u8 	[%rd13+58], %rs178;
	st.u8 	[%rd13+59], %rs179;
	bra.uni 	$L__BB0_156;
$L__BB0_155:
	ld.global.u8 	%rs160, [%rd5];
	ld.global.u8 	%rs161, [%rd5+1];
	ld.global.u8 	%rs162, [%rd5+2];
	ld.global.u8 	%rs163, [%rd5+3];
	ld.global.u8 	%rs164, [%rd5+4];
	ld.global.u8 	%rs165, [%rd5+5];
	ld.global.u8 	%rs166, [%rd5+6];
	ld.global.u8 	%rs167, [%rd5+7];
	ld.global.u8 	%rs168, [%rd5+8];
	ld.global.u8 	%rs169, [%rd5+9];
	st.u8 	[%rd13+20], %rs160;
	st.u8 	[%rd13+21], %rs161;
	st.u8 	[%rd13+22], %rs162;
	st.u8 	[%rd13+23], %rs163;
	st.u8 	[%rd13+24], %rs164;
	st.u8 	[%rd13+25], %rs165;
	st.u8 	[%rd13+26], %rs166;
	st.u8 	[%rd13+27], %rs167;
	st.u8 	[%rd13+28], %rs168;
	st.u8 	[%rd13+29], %rs169;
$L__BB0_156:
	add.s32 	%r150, %r150, 1;
	setp.ne.s32 	%p128, %r150, 10;
	@%p128 bra 	$L__BB0_74;
	mul.lo.s32 	%r137, %r1, 140;
	cvt.u64.u32 	%rd35, %r137;
	add.s64 	%rd36, %rd1, %rd35;
	ld.u8 	%rs201, [%rd13];
	ld.u8 	%rs202, [%rd13+1];
	ld.u8 	%rs203, [%rd13+2];
	ld.u8 	%rs204, [%rd13+3];
	ld.u8 	%rs205, [%rd13+4];
	ld.u8 	%rs206, [%rd13+5];
	ld.u8 	%rs207, [%rd13+6];
	ld.u8 	%rs208, [%rd13+7];
	ld.u8 	%rs209, [%rd13+8];
	ld.u8 	%rs210, [%rd13+9];
	st.global.u8 	[%rd36], %rs201;
	st.global.u8 	[%rd36+1], %rs202;
	st.global.u8 	[%rd36+2], %rs203;
	st.global.u8 	[%rd36+3], %rs204;
	st.global.u8 	[%rd36+4], %rs205;
	st.global.u8 	[%rd36+5], %rs206;
	st.global.u8 	[%rd36+6], %rs207;
	st.global.u8 	[%rd36+7], %rs208;
	st.global.u8 	[%rd36+8], %rs209;
	st.global.u8 	[%rd36+9], %rs210;
	ld.u8 	%rs211, [%rd13+10];
	ld.u8 	%rs212, [%rd13+11];
	ld.u8 	%rs213, [%rd13+12];
	ld.u8 	%rs214, [%rd13+13];
	ld.u8 	%rs215, [%rd13+14];
	ld.u8 	%rs216, [%rd13+15];
	ld.u8 	%rs217, [%rd13+16];
	ld.u8 	%rs218, [%rd13+17];
	ld.u8 	%rs219, [%rd13+18];
	ld.u8 	%rs220, [%rd13+19];
	st.global.u8 	[%rd36+10], %rs211;
	st.global.u8 	[%rd36+11], %rs212;
	st.global.u8 	[%rd36+12], %rs213;
	st.global.u8 	[%rd36+13], %rs214;
	st.global.u8 	[%rd36+14], %rs215;
	st.global.u8 	[%rd36+15], %rs216;
	st.global.u8 	[%rd36+16], %rs217;
	st.global.u8 	[%rd36+17], %rs218;
	st.global.u8 	[%rd36+18], %rs219;
	st.global.u8 	[%rd36+19], %rs220;
	ld.u8 	%rs221, [%rd13+20];
	ld.u8 	%rs222, [%rd13+21];
	ld.u8 	%rs223, [%rd13+22];
	ld.u8 	%rs224, [%rd13+23];
	ld.u8 	%rs225, [%rd13+24];
	ld.u8 	%rs226, [%rd13+25];
	ld.u8 	%rs227, [%rd13+26];
	ld.u8 	%rs228, [%rd13+27];
	ld.u8 	%rs229, [%rd13+28];
	ld.u8 	%rs230, [%rd13+29];
	st.global.u8 	[%rd36+20], %rs221;
	st.global.u8 	[%rd36+21], %rs222;
	st.global.u8 	[%rd36+22], %rs223;
	st.global.u8 	[%rd36+23], %rs224;
	st.global.u8 	[%rd36+24], %rs225;
	st.global.u8 	[%rd36+25], %rs226;
	st.global.u8 	[%rd36+26], %rs227;
	st.global.u8 	[%rd36+27], %rs228;
	st.global.u8 	[%rd36+28], %rs229;
	st.global.u8 	[%rd36+29], %rs230;
	ld.u8 	%rs231, [%rd13+30];
	ld.u8 	%rs232, [%rd13+31];
	ld.u8 	%rs233, [%rd13+32];
	ld.u8 	%rs234, [%rd13+33];
	ld.u8 	%rs235, [%rd13+34];
	ld.u8 	%rs236, [%rd13+35];
	ld.u8 	%rs237, [%rd13+36];
	ld.u8 	%rs238, [%rd13+37];
	ld.u8 	%rs239, [%rd13+38];
	ld.u8 	%rs240, [%rd13+39];
	st.global.u8 	[%rd36+30], %rs231;
	st.global.u8 	[%rd36+31], %rs232;
	st.global.u8 	[%rd36+32], %rs233;
	st.global.u8 	[%rd36+33], %rs234;
	st.global.u8 	[%rd36+34], %rs235;
	st.global.u8 	[%rd36+35], %rs236;
	st.global.u8 	[%rd36+36], %rs237;
	st.global.u8 	[%rd36+37], %rs238;
	st.global.u8 	[%rd36+38], %rs239;
	st.global.u8 	[%rd36+39], %rs240;
	ld.u8 	%rs241, [%rd13+40];
	ld.u8 	%rs242, [%rd13+41];
	ld.u8 	%rs243, [%rd13+42];
	ld.u8 	%rs244, [%rd13+43];
	ld.u8 	%rs245, [%rd13+44];
	ld.u8 	%rs246, [%rd13+45];
	ld.u8 	%rs247, [%rd13+46];
	ld.u8 	%rs248, [%rd13+47];
	ld.u8 	%rs249, [%rd13+48];
	ld.u8 	%rs250, [%rd13+49];
	st.global.u8 	[%rd36+40], %rs241;
	st.global.u8 	[%rd36+41], %rs242;
	st.global.u8 	[%rd36+42], %rs243;
	st.global.u8 	[%rd36+43], %rs244;
	st.global.u8 	[%rd36+44], %rs245;
	st.global.u8 	[%rd36+45], %rs246;
	st.global.u8 	[%rd36+46], %rs247;
	st.global.u8 	[%rd36+47], %rs248;
	st.global.u8 	[%rd36+48], %rs249;
	st.global.u8 	[%rd36+49], %rs250;
	ld.u8 	%rs251, [%rd13+50];
	ld.u8 	%rs252, [%rd13+51];
	ld.u8 	%rs253, [%rd13+52];
	ld.u8 	%rs254, [%rd13+53];
	ld.u8 	%rs255, [%rd13+54];
	ld.u8 	%rs256, [%rd13+55];
	ld.u8 	%rs257, [%rd13+56];
	ld.u8 	%rs258, [%rd13+57];
	ld.u8 	%rs259, [%rd13+58];
	ld.u8 	%rs260, [%rd13+59];
	st.global.u8 	[%rd36+50], %rs251;
	st.global.u8 	[%rd36+51], %rs252;
	st.global.u8 	[%rd36+52], %rs253;
	st.global.u8 	[%rd36+53], %rs254;
	st.global.u8 	[%rd36+54], %rs255;
	st.global.u8 	[%rd36+55], %rs256;
	st.global.u8 	[%rd36+56], %rs257;
	st.global.u8 	[%rd36+57], %rs258;
	st.global.u8 	[%rd36+58], %rs259;
	st.global.u8 	[%rd36+59], %rs260;
	ld.u8 	%rs261, [%rd13+60];
	ld.u8 	%rs262, [%rd13+61];
	ld.u8 	%rs263, [%rd13+62];
	ld.u8 	%rs264, [%rd13+63];
	ld.u8 	%rs265, [%rd13+64];
	ld.u8 	%rs266, [%rd13+65];
	ld.u8 	%rs267, [%rd13+66];
	ld.u8 	%rs268, [%rd13+67];
	ld.u8 	%rs269, [%rd13+68];
	ld.u8 	%rs270, [%rd13+69];
	st.global.u8 	[%rd36+60], %rs261;
	st.global.u8 	[%rd36+61], %rs262;
	st.global.u8 	[%rd36+62], %rs263;
	st.global.u8 	[%rd36+63], %rs264;
	st.global.u8 	[%rd36+64], %rs265;
	st.global.u8 	[%rd36+65], %rs266;
	st.global.u8 	[%rd36+66], %rs267;
	st.global.u8 	[%rd36+67], %rs268;
	st.global.u8 	[%rd36+68], %rs269;
	st.global.u8 	[%rd36+69], %rs270;
	ld.u8 	%rs271, [%rd13+70];
	ld.u8 	%rs272, [%rd13+71];
	ld.u8 	%rs273, [%rd13+72];
	ld.u8 	%rs274, [%rd13+73];
	ld.u8 	%rs275, [%rd13+74];
	ld.u8 	%rs276, [%rd13+75];
	ld.u8 	%rs277, [%rd13+76];
	ld.u8 	%rs278, [%rd13+77];
	ld.u8 	%rs279, [%rd13+78];
	ld.u8 	%rs280, [%rd13+79];
	st.global.u8 	[%rd36+70], %rs271;
	st.global.u8 	[%rd36+71], %rs272;
	st.global.u8 	[%rd36+72], %rs273;
	st.global.u8 	[%rd36+73], %rs274;
	st.global.u8 	[%rd36+74], %rs275;
	st.global.u8 	[%rd36+75], %rs276;
	st.global.u8 	[%rd36+76], %rs277;
	st.global.u8 	[%rd36+77], %rs278;
	st.global.u8 	[%rd36+78], %rs279;
	st.global.u8 	[%rd36+79], %rs280;
	ld.u8 	%rs281, [%rd13+80];
	ld.u8 	%rs282, [%rd13+81];
	ld.u8 	%rs283, [%rd13+82];
	ld.u8 	%rs284, [%rd13+83];
	ld.u8 	%rs285, [%rd13+84];
	ld.u8 	%rs286, [%rd13+85];
	ld.u8 	%rs287, [%rd13+86];
	ld.u8 	%rs288, [%rd13+87];
	ld.u8 	%rs289, [%rd13+88];
	ld.u8 	%rs290, [%rd13+89];
	st.global.u8 	[%rd36+80], %rs281;
	st.global.u8 	[%rd36+81], %rs282;
	st.global.u8 	[%rd36+82], %rs283;
	st.global.u8 	[%rd36+83], %rs284;
	st.global.u8 	[%rd36+84], %rs285;
	st.global.u8 	[%rd36+85], %rs286;
	st.global.u8 	[%rd36+86], %rs287;
	st.global.u8 	[%rd36+87], %rs288;
	st.global.u8 	[%rd36+88], %rs289;
	st.global.u8 	[%rd36+89], %rs290;
	ld.u8 	%rs291, [%rd13+90];
	ld.u8 	%rs292, [%rd13+91];
	ld.u8 	%rs293, [%rd13+92];
	ld.u8 	%rs294, [%rd13+93];
	ld.u8 	%rs295, [%rd13+94];
	ld.u8 	%rs296, [%rd13+95];
	ld.u8 	%rs297, [%rd13+96];
	ld.u8 	%rs298, [%rd13+97];
	ld.u8 	%rs299, [%rd13+98];
	ld.u8 	%rs300, [%rd13+99];
	st.global.u8 	[%rd36+90], %rs291;
	st.global.u8 	[%rd36+91], %rs292;
	st.global.u8 	[%rd36+92], %rs293;
	st.global.u8 	[%rd36+93], %rs294;
	st.global.u8 	[%rd36+94], %rs295;
	st.global.u8 	[%rd36+95], %rs296;
	st.global.u8 	[%rd36+96], %rs297;
	st.global.u8 	[%rd36+97], %rs298;
	st.global.u8 	[%rd36+98], %rs299;
	st.global.u8 	[%rd36+99], %rs300;
	ret;
$L__BB0_158:
	ld.global.u8 	%rs110, [%rd4+7];
	ld.global.u8 	%rs111, [%rd4+8];
	ld.global.u8 	%rs112, [%rd4+9];
	st.u8 	[%rd13+60], %rs23;
	st.u8 	[%rd13+61], %rs24;
	st.u8 	[%rd13+62], %rs25;
	st.u8 	[%rd13+63], %rs26;
	st.u8 	[%rd13+64], %rs27;
	st.u8 	[%rd13+65], %rs28;
	mov.b16 	%rs113, 0;
	st.u8 	[%rd13+66], %rs113;
	st.u8 	[%rd13+67], %rs110;
	st.u8 	[%rd13+68], %rs111;
	st.u8 	[%rd13+69], %rs112;
	bra.uni 	$L__BB0_72;
$L__BB0_159:
	add.s32 	%r156, %r156, 1;
	bra.uni 	$L__BB0_100;

}
	// .globl	_Z10transcribePcPi
.visible .entry _Z10transcribePcPi(
	.param .u64 .ptr .align 1 _Z10transcribePcPi_param_0,
	.param .u64 .ptr .align 1 _Z10transcribePcPi_param_1
)
{
	.reg .pred 	%p<58>;
	.reg .b16 	%rs<52>;
	.reg .b32 	%r<89>;
	.reg .b64 	%rd<16>;

	ld.param.u64 	%rd8, [_Z10transcribePcPi_param_0];
	ld.param.u64 	%rd9, [_Z10transcribePcPi_param_1];
	cvta.to.global.u64 	%rd1, %rd9;
	cvta.to.global.u64 	%rd2, %rd8;
	mov.u32 	%r24, %tid.x;
	mul.lo.s32 	%r1, %r24, 14;
	mov.b32 	%r78, 10;
$L__BB1_1:
	add.s32 	%r26, %r78, %r1;
	mul.lo.s32 	%r27, %r26, 10;
	cvt.u64.u32 	%rd10, %r27;
	add.s64 	%rd3, %rd2, %rd10;
	ld.global.u8 	%rs1, [%rd3];
	mov.b32 	%r79, 0;
$L__BB1_2:
	add.s32 	%r29, %r79, %r1;
	mul.lo.s32 	%r30, %r29, 10;
	cvt.u64.u32 	%rd11, %r30;
	add.s64 	%rd4, %rd2, %rd11;
	ld.global.u8 	%rs2, [%rd4];
	setp.eq.s16 	%p1, %rs2, 0;
	mov.b32 	%r80, 0;
	@%p1 bra 	$L__BB1_12;
	ld.global.u8 	%rs3, [%rd4+1];
	setp.eq.s16 	%p2, %rs3, 0;
	mov.b32 	%r80, 1;
	@%p2 bra 	$L__BB1_12;
	ld.global.u8 	%rs4, [%rd4+2];
	setp.eq.s16 	%p3, %rs4, 0;
	mov.b32 	%r80, 2;
	@%p3 bra 	$L__BB1_12;
	ld.global.u8 	%rs5, [%rd4+3];
	setp.eq.s16 	%p4, %rs5, 0;
	mov.b32 	%r80, 3;
	@%p4 bra 	$L__BB1_12;
	ld.global.u8 	%rs6, [%rd4+4];
	setp.eq.s16 	%p5, %rs6, 0;
	mov.b32 	%r80, 4;
	@%p5 bra 	$L__BB1_12;
	ld.global.u8 	%rs7, [%rd4+5];
	setp.eq.s16 	%p6, %rs7, 0;
	mov.b32 	%r80, 5;
	@%p6 bra 	$L__BB1_12;
	ld.global.u8 	%rs8, [%rd4+6];
	setp.eq.s16 	%p7, %rs8, 0;
	mov.b32 	%r80, 6;
	@%p7 bra 	$L__BB1_12;
	ld.global.u8 	%rs9, [%rd4+7];
	setp.eq.s16 	%p8, %rs9, 0;
	mov.b32 	%r80, 7;
	@%p8 bra 	$L__BB1_12;
	ld.global.u8 	%rs10, [%rd4+8];
	setp.eq.s16 	%p9, %rs10, 0;
	mov.b32 	%r80, 8;
	@%p9 bra 	$L__BB1_12;
	ld.global.u8 	%rs11, [%rd4+9];
	setp.eq.s16 	%p10, %rs11, 0;
	selp.b32 	%r80, 9, 0, %p10;
$L__BB1_12:
	setp.eq.s16 	%p11, %rs1, 0;
	mov.b32 	%r81, 0;
	@%p11 bra 	$L__BB1_22;
	ld.global.u8 	%rs13, [%rd3+1];
	setp.eq.s16 	%p12, %rs13, 0;
	mov.b32 	%r81, 1;
	@%p12 bra 	$L__BB1_22;
	ld.global.u8 	%rs14, [%rd3+2];
	setp.eq.s16 	%p13, %rs14, 0;
	mov.b32 	%r81, 2;
	@%p13 bra 	$L__BB1_22;
	ld.global.u8 	%rs15, [%rd3+3];
	setp.eq.s16 	%p14, %rs15, 0;
	mov.b32 	%r81, 3;
	@%p14 bra 	$L__BB1_22;
	ld.global.u8 	%rs16, [%rd3+4];
	setp.eq.s16 	%p15, %rs16, 0;
	mov.b32 	%r81, 4;
	@%p15 bra 	$L__BB1_22;
	ld.global.u8 	%rs17, [%rd3+5];
	setp.eq.s16 	%p16, %rs17, 0;
	mov.b32 	%r81, 5;
	@%p16 bra 	$L__BB1_22;
	ld.global.u8 	%rs18, [%rd3+6];
	setp.eq.s16 	%p17, %rs18, 0;
	mov.b32 	%r81, 6;
	@%p17 bra 	$L__BB1_22;
	ld.global.u8 	%rs19, [%rd3+7];
	setp.eq.s16 	%p18, %rs19, 0;
	mov.b32 	%r81, 7;
	@%p18 bra 	$L__BB1_22;
	ld.global.u8 	%rs20, [%rd3+8];
	setp.eq.s16 	%p19, %rs20, 0;
	mov.b32 	%r81, 8;
	@%p19 bra 	$L__BB1_22;
	ld.global.u8 	%rs21, [%rd3+9];
	setp.eq.s16 	%p20, %rs21, 0;
	selp.b32 	%r81, 9, 0, %p20;
$L__BB1_22:
	setp.ne.s32 	%p21, %r80, %r81;
	@%p21 bra 	$L__BB1_62;
	mov.b32 	%r87, 0;
	mov.u32 	%r83, %r87;
$L__BB1_24:
	setp.eq.s16 	%p22, %rs2, 0;
	mov.b32 	%r84, 0;
	@%p22 bra 	$L__BB1_34;
	ld.global.u8 	%rs22, [%rd4+1];
	setp.eq.s16 	%p23, %rs22, 0;
	mov.b32 	%r84, 1;
	@%p23 bra 	$L__BB1_34;
	ld.global.u8 	%rs23, [%rd4+2];
	setp.eq.s16 	%p24, %rs23, 0;
	mov.b32 	%r84, 2;
	@%p24 bra 	$L__BB1_34;
	ld.global.u8 	%rs24, [%rd4+3];
	setp.eq.s16 	%p25, %rs24, 0;
	mov.b32 	%r84, 3;
	@%p25 bra 	$L__BB1_34;
	ld.global.u8 	%rs25, [%rd4+4];
	setp.eq.s16 	%p26, %rs25, 0;
	mov.b32 	%r84, 4;
	@%p26 bra 	$L__BB1_34;
	ld.global.u8 	%rs26, [%rd4+5];
	setp.eq.s16 	%p27, %rs26, 0;
	mov.b32 	%r84, 5;
	@%p27 bra 	$L__BB1_34;
	ld.global.u8 	%rs27, [%rd4+6];
	setp.eq.s16 	%p28, %rs27, 0;
	mov.b32 	%r84, 6;
	@%p28 bra 	$L__BB1_34;
	ld.global.u8 	%rs28, [%rd4+7];
	setp.eq.s16 	%p29, %rs28, 0;
	mov.b32 	%r84, 7;
	@%p29 bra 	$L__BB1_34;
	ld.global.u8 	%rs29, [%rd4+8];
	setp.eq.s16 	%p30, %rs29, 0;
	mov.b32 	%r84, 8;
	@%p30 bra 	$L__BB1_34;
	ld.global.u8 	%rs30, [%rd4+9];
	setp.eq.s16 	%p31, %rs30, 0;
	selp.b32 	%r84, 9, 0, %p31;
$L__BB1_34:
	setp.ge.u32 	%p32, %r83, %r84;
	@%p32 bra 	$L__BB1_50;
	cvt.u64.u32 	%rd14, %r83;
	add.s64 	%rd5, %rd4, %rd14;
	mov.b32 	%r85, 0;
	mov.u64 	%rd15, %rd3;
$L__BB1_36:
	setp.eq.s16 	%p46, %rs1, 0;
	mov.b32 	%r86, 0;
	@%p46 bra 	$L__BB1_46;
	ld.global.u8 	%rs41, [%rd3+1];
	setp.eq.s16 	%p47, %rs41, 0;
	mov.b32 	%r86, 1;
	@%p47 bra 	$L__BB1_46;
	ld.global.u8 	%rs42, [%rd3+2];
	setp.eq.s16 	%p48, %rs42, 0;
	mov.b32 	%r86, 2;
	@%p48 bra 	$L__BB1_46;
	ld.global.u8 	%rs43, [%rd3+3];
	setp.eq.s16 	%p49, %rs43, 0;
	mov.b32 	%r86, 3;
	@%p49 bra 	$L__BB1_46;
	ld.global.u8 	%rs44, [%rd3+4];
	setp.eq.s16 	%p50, %rs44, 0;
	mov.b32 	%r86, 4;
	@%p50 bra 	$L__BB1_46;
	ld.global.u8 	%rs45, [%rd3+5];
	setp.eq.s16 	%p51, %rs45, 0;
	mov.b32 	%r86, 5;
	@%p51 bra 	$L__BB1_46;
	ld.global.u8 	%rs46, [%rd3+6];
	setp.eq.s16 	%p52, %rs46, 0;
	mov.b32 	%r86, 6;
	@%p52 bra 	$L__BB1_46;
	ld.global.u8 	%rs47, [%rd3+7];
	setp.eq.s16 	%p53, %rs47, 0;
	mov.b32 	%r86, 7;
	@%p53 bra 	$L__BB1_46;
	ld.global.u8 	%rs48, [%rd3+8];
	setp.eq.s16 	%p54, %rs48, 0;
	mov.b32 	%r86, 8;
	@%p54 bra 	$L__BB1_46;
	ld.global.u8 	%rs49, [%rd3+9];
	setp.eq.s16 	%p55, %rs49, 0;
	selp.b32 	%r86, 9, 0, %p55;
$L__BB1_46:
	setp.ge.u32 	%p56, %r85, %r86;
	@%p56 bra 	$L__BB1_49;
	ld.global.u8 	%rs50, [%rd5];
	ld.global.u8 	%rs51, [%rd15];
	setp.ne.s16 	%p57, %rs50, %rs51;
	add.s32 	%r85, %r85, 1;
	add.s64 	%rd15, %rd15, 1;
	@%p57 bra 	$L__BB1_36;
	add.s32 	%r87, %r87, 1;
$L__BB1_49:
	add.s32 	%r83, %r83, 1;
	bra.uni 	$L__BB1_24;
$L__BB1_50:
	setp.eq.s16 	%p33, %rs2, 0;
	mov.b32 	%r88, 0;
	@%p33 bra 	$L__BB1_60;
	ld.global.u8 	%rs31, [%rd4+1];
	setp.eq.s16 	%p34, %rs31, 0;
	mov.b32 	%r88, 1;
	@%p34 bra 	$L__BB1_60;
	ld.global.u8 	%rs32, [%rd4+2];
	setp.eq.s16 	%p35, %rs32, 0;
	mov.b32 	%r88, 2;
	@%p35 bra 	$L__BB1_60;
	ld.global.u8 	%rs33, [%rd4+3];
	setp.eq.s16 	%p36, %rs33, 0;
	mov.b32 	%r88, 3;
	@%p36 bra 	$L__BB1_60;
	ld.global.u8 	%rs34, [%rd4+4];
	setp.eq.s16 	%p37, %rs34, 0;
	mov.b32 	%r88, 4;
	@%p37 bra 	$L__BB1_60;
	ld.global.u8 	%rs35, [%rd4+5];
	setp.eq.s16 	%p38, %rs35, 0;
	mov.b32 	%r88, 5;
	@%p38 bra 	$L__BB1_60;
	ld.global.u8 	%rs36, [%rd4+6];
	setp.eq.s16 	%p39, %rs36, 0;
	mov.b32 	%r88, 6;
	@%p39 bra 	$L__BB1_60;
	ld.global.u8 	%rs37, [%rd4+7];
	setp.eq.s16 	%p40, %rs37, 0;
	mov.b32 	%r88, 7;
	@%p40 bra 	$L__BB1_60;
	ld.global.u8 	%rs38, [%rd4+8];
	setp.eq.s16 	%p41, %rs38, 0;
	mov.b32 	%r88, 8;
	@%p41 bra 	$L__BB1_60;
	ld.global.u8 	%rs39, [%rd4+9];
	setp.eq.s16 	%p42, %rs39, 0;
	selp.b32 	%r88, 9, 0, %p42;
$L__BB1_60:
	setp.ne.s32 	%p43, %r87, %r88;
	@%p43 bra 	$L__BB1_62;
	mul.wide.u32 	%rd12, %r79, 4;
	add.s64 	%rd13, %rd1, %rd12;
	atom.global.add.u32 	%r67, [%rd13], 1;
	bra.uni 	$L__BB1_63;
$L__BB1_62:
	add.s32 	%r79, %r79, 1;
	setp.ne.s32 	%p44, %r79, 10;
	@%p44 bra 	$L__BB1_2;
$L__BB1_63:
	add.s32 	%r78, %r78, 1;
	setp.ne.s32 	%p45, %r78, 14;
	@%p45 bra 	$L__BB1_1;
	ret;

}


// ===== COMPILED SASS (sm_100) =====

	.target	sm_100

	.elftype	@"ET_EXEC"


//--------------------- .note.nv.tkinfo           --------------------------
	.section	.note.nv.tkinfo,"",@"SHT_NOTE"
	.sectionflags	@"SHF_NOTE_NV_TKINFO"
	.tkinfo
        /*0018*/ 	.word	0x00000002
        /*0030*/ 	.string	""
        /*0030*/ 	.string	"ptxas"
        /*0030*/ 	.string	"Cuda compilation tools, release 13.0, V13.0.88"
        /*0030*/ 	.string	"Build cuda_13.0.r13.0/compiler.36424714_0"
        /*0030*/ 	.string	"-arch sm_100 -m 64 "



//--------------------- .note.nv.cuinfo           --------------------------
	.section	.note.nv.cuinfo,"",@"SHT_NOTE"
	.sectionflags	@"SHF_NOTE_NV_CUINFO"
        /*0018*/ 	.short	0x0002
        /*001a*/ 	.short	0x0064
        /*001c*/ 	.short	0x0082
	.zero		2


//--------------------- .nv.info                  --------------------------
	.section	.nv.info,"",@"SHT_CUDA_INFO"
	.align	4


	//----- nvinfo : EIATTR_REGCOUNT
	.align		4
        /*0000*/ 	.byte	0x04, 0x2f
        /*0002*/ 	.short	(.L_1 - .L_0)
	.align		4
.L_0:
        /*0004*/ 	.word	index@(_Z6getSumPc)
        /*0008*/ 	.word	0x00000020


	//----- nvinfo : EIATTR_FRAME_SIZE
	.align		4
.L_1:
        /*000c*/ 	.byte	0x04, 0x11
        /*000e*/ 	.short	(.L_3 - .L_2)
	.align		4
.L_2:
        /*0010*/ 	.word	index@(_Z6getSumPc)
        /*0014*/ 	.word	0x00000000


	//----- nvinfo : EIATTR_REGCOUNT
	.align		4
.L_3:
        /*0018*/ 	.byte	0x04, 0x2f
        /*001a*/ 	.short	(.L_5 - .L_4)
	.align		4
.L_4:
        /*001c*/ 	.word	index@(_Z10transcribePcPi)
        /*0020*/ 	.word	0x00000015


	//----- nvinfo : EIATTR_FRAME_SIZE
	.align		4
.L_5:
        /*0024*/ 	.byte	0x04, 0x11
        /*0026*/ 	.short	(.L_7 - .L_6)
	.align		4
.L_6:
        /*0028*/ 	.word	index@(_Z10transcribePcPi)
        /*002c*/ 	.word	0x00000000


	//----- nvinfo : EIATTR_MIN_STACK_SIZE
	.align		4
.L_7:
        /*0030*/ 	.byte	0x04, 0x12
        /*0032*/ 	.short	(.L_9 - .L_8)
	.align		4
.L_8:
        /*0034*/ 	.word	index@(_Z10transcribePcPi)
        /*0038*/ 	.word	0x00000000


	//----- nvinfo : EIATTR_MIN_STACK_SIZE
	.align		4
.L_9:
        /*003c*/ 	.byte	0x04, 0x12
        /*003e*/ 	.short	(.L_11 - .L_10)
	.align		4
.L_10:
        /*0040*/ 	.word	index@(_Z6getSumPc)
        /*0044*/ 	.word	0x00000000
.L_11:


//--------------------- .nv.compat                --------------------------
	.section	.nv.compat,"",@"SHT_CUDA_COMPAT_INFO"
	.align	4
        /*0000*/ 	.byte	0x02, 0x09, 0x00, 0x00, 0x02, 0x02, 0x01, 0x00, 0x02, 0x05, 0x05, 0x00, 0x03, 0x07, 0x01, 0x01
        /*0010*/ 	.byte	0x02, 0x03, 0x00, 0x00, 0x02, 0x06, 0x01, 0x00, 0x04, 0x0b, 0x08, 0x00, 0x09, 0x00, 0x00, 0x00
        /*0020*/ 	.byte	0x00, 0x00, 0x00, 0x00


//--------------------- .nv.info._Z10transcribePcPi --------------------------
	.section	.nv.info._Z10transcribePcPi,"",@"SHT_CUDA_INFO"
	.sectionflags	@""
	.align	4


	//----- nvinfo : EIATTR_CUDA_API_VERSION
	.align		4
        /*0000*/ 	.byte	0x04, 0x37
        /*0002*/ 	.short	(.L_13 - .L_12)
.L_12:
        /*0004*/ 	.word	0x00000082


	//----- nvinfo : EIATTR_KPARAM_INFO
	.align		4
.L_13:
        /*0008*/ 	.byte	0x04, 0x17
        /*000a*/ 	.short	(.L_15 - .L_14)
.L_14:
        /*000c*/ 	.word	0x00000000
        /*0010*/ 	.short	0x0001
        /*0012*/ 	.short	0x0008
        /*0014*/ 	.byte	0x00, 0xf5, 0x21, 0x00


	//----- nvinfo : EIATTR_KPARAM_INFO
	.align		4
.L_15:
        /*0018*/ 	.byte	0x04, 0x17
        /*001a*/ 	.short	(.L_17 - .L_16)
.L_16:
        /*001c*/ 	.word	0x00000000
        /*0020*/ 	.short	0x0000
        /*0022*/ 	.short	0x0000
        /*0024*/ 	.byte	0x00, 0xf5, 0x21, 0x00


	//----- nvinfo : EIATTR_SPARSE_MMA_MASK
	.align		4
.L_17:
        /*0028*/ 	.byte	0x03, 0x50
        /*002a*/ 	.short	0x0000


	//----- nvinfo : EIATTR_MAXREG_COUNT
	.align		4
        /*002c*/ 	.byte	0x03, 0x1b
        /*002e*/ 	.short	0x00ff


	//----- nvinfo : EIATTR_MERCURY_ISA_VERSION
	.align		4
        /*0030*/ 	.byte	0x03, 0x5f
        /*0032*/ 	.short	0x0101


	//----- nvinfo : EIATTR_VRC_CTA_INIT_COUNT
	.align		4
        /*0034*/ 	.byte	0x02, 0x4a
	.zero		1
	.zero		1


	//----- nvinfo : EIATTR_EXIT_INSTR_OFFSETS
	.align		4
        /*0038*/ 	.byte	0x04, 0x1c
        /*003a*/ 	.short	(.L_19 - .L_18)


	//   ....[0]....
.L_18:
        /*003c*/ 	.word	0x00001060


	//----- nvinfo : EIATTR_CRS_STACK_SIZE
	.align		4
.L_19:
        /*0040*/ 	.byte	0x04, 0x1e
        /*0042*/ 	.short	(.L_21 - .L_20)
.L_20:
        /*0044*/ 	.word	0x00000000


	//----- nvinfo : EIATTR_CBANK_PARAM_SIZE
	.align		4
.L_21:
        /*0048*/ 	.byte	0x03, 0x19
        /*004a*/ 	.short	0x0010


	//----- nvinfo : EIATTR_PARAM_CBANK
	.align		4
        /*004c*/ 	.byte	0x04, 0x0a
        /*004e*/ 	.short	(.L_23 - .L_22)
	.align		4
.L_22:
        /*0050*/ 	.word	index@(.nv.constant0._Z10transcribePcPi)
        /*0054*/ 	.short	0x0380
        /*0056*/ 	.short	0x0010


	//----- nvinfo : EIATTR_SW_WAR
	.align		4
.L_23:
        /*0058*/ 	.byte	0x04, 0x36
        /*005a*/ 	.short	(.L_25 - .L_24)
.L_24:
        /*005c*/ 	.word	0x00000008
.L_25:


//--------------------- .nv.info._Z6getSumPc      --------------------------
	.section	.nv.info._Z6getSumPc,"",@"SHT_CUDA_INFO"
	.sectionflags	@""
	.align	4


	//----- nvinfo : EIATTR_CUDA_API_VERSION
	.align		4
        /*0000*/ 	.byte	0x04, 0x37
        /*0002*/ 	.short	(.L_27 - .L_26)
.L_26:
        /*0004*/ 	.word	0x00000082


	//----- nvinfo : EIATTR_KPARAM_INFO
	.align		4
.L_27:
        /*0008*/ 	.byte	0x04, 0x17
        /*000a*/ 	.short	(.L_29 - .L_28)
.L_28:
        /*000c*/ 	.word	0x00000000
        /*0010*/ 	.short	0x0000
        /*0012*/ 	.short	0x0000
        /*0014*/ 	.byte	0x00, 0xf5, 0x21, 0x00


	//----- nvinfo : EIATTR_SPARSE_MMA_MASK
	.align		4
.L_29:
        /*0018*/ 	.byte	0x03, 0x50
        /*001a*/ 	.short	0x0000


	//----- nvinfo : EIATTR_MAXREG_COUNT
	.align		4
        /*001c*/ 	.byte	0x03, 0x1b
        /*001e*/ 	.short	0x00ff


	//----- nvinfo : EIATTR_EXTERNS
	.align		4
        /*0020*/ 	.byte	0x04, 0x0f
        /*0022*/ 	.short	(.L_31 - .L_30)


	//   ....[0]....
	.align		4
.L_30:
        /*0024*/ 	.word	index@(malloc)


	//----- nvinfo : EIATTR_MERCURY_ISA_VERSION
	.align		4
.L_31:
        /*0028*/ 	.byte	0x03, 0x5f
        /*002a*/ 	.short	0x0101


	//----- nvinfo : EIATTR_VRC_CTA_INIT_COUNT
	.align		4
        /*002c*/ 	.byte	0x02, 0x4a
	.zero		1
	.zero		1


	//----- nvinfo : EIATTR_SYSCALL_OFFSETS
	.align		4
        /*0030*/ 	.byte	0x04, 0x46
        /*0032*/ 	.short	(.L_33 - .L_32)


	//   ....[0]....
.L_32:
        /*0034*/ 	.word	0x00000080


	//   ....[1]....
        /*0038*/ 	.word	0x00007100


	//----- nvinfo : EIATTR_EXIT_INSTR_OFFSETS
	.align		4
.L_33:
        /*003c*/ 	.byte	0x04, 0x1c
        /*003e*/ 	.short	(.L_35 - .L_34)


	//   ....[0]....
.L_34:
        /*0040*/ 	.word	0x00008e90


	//----- nvinfo : EIATTR_CRS_STACK_SIZE
	.align		4
.L_35:
        /*0044*/ 	.byte	0x04, 0x1e
        /*0046*/ 	.short	(.L_37 - .L_36)
.L_36:
        /*0048*/ 	.word	0x00000000


	//----- nvinfo : EIATTR_CBANK_PARAM_SIZE
	.align		4
.L_37:
        /*004c*/ 	.byte	0x03, 0x19
        /*004e*/ 	.short	0x0008


	//----- nvinfo : EIATTR_PARAM_CBANK
	.align		4
        /*0050*/ 	.byte	0x04, 0x0a
        /*0052*/ 	.short	(.L_39 - .L_38)
	.align		4
.L_38:
        /*0054*/ 	.word	index@(.nv.constant0._Z6getSumPc)
        /*0058*/ 	.short	0x0380
        /*005a*/ 	.short	0x0008


	//----- nvinfo : EIATTR_SW_WAR
	.align		4
.L_39:
        /*005c*/ 	.byte	0x04, 0x36
        /*005e*/ 	.short	(.L_41 - .L_40)
.L_40:
        /*0060*/ 	.word	0x00000008
.L_41:


//--------------------- .nv.callgraph             --------------------------
	.section	.nv.callgraph,"",@"SHT_CUDA_CALLGRAPH"
	.align	4
	.sectionentsize	8
	.align		4
        /*0000*/ 	.word	0x00000000
	.align		4
        /*0004*/ 	.word	0xffffffff
	.align		4
        /*0008*/ 	.word	index@(_Z6getSumPc)
	.align		4
        /*000c*/ 	.word	index@(malloc)
	.align		4
        /*0010*/ 	.word	0x00000000
	.align		4
        /*0014*/ 	.word	0xfffffffe
	.align		4
        /*0018*/ 	.word	0x00000000
	.align		4
        /*001c*/ 	.word	0xfffffffd
	.align		4
        /*0020*/ 	.word	0x00000000
	.align		4
        /*0024*/ 	.word	0xfffffffc


//--------------------- .nv.constant4             --------------------------
	.section	.nv.constant4,"a",@progbits
	.align	8
	.align		8
.nv.constant4:
        /*0000*/ 	.dword	malloc


//--------------------- .text._Z10transcribePcPi  --------------------------
	.section	.text._Z10transcribePcPi,"ax",@progbits
	.align	128
        .global         _Z10transcribePcPi
        .type           _Z10transcribePcPi,@function
        .size           _Z10transcribePcPi,(.L_x_163 - _Z10transcribePcPi)
        .other          _Z10transcribePcPi,@"STO_CUDA_ENTRY STV_DEFAULT"
_Z10transcribePcPi:
.text._Z10transcribePcPi:
[----:B------:R-:W-:Y:S01]  /*0000*/  LDC R1, c[0x0][0x37c] ;  /* 0x0000df00ff017b82 */ /* 0x000fe20000000800 */
[----:B------:R-:W0:Y:S01]  /*0010*/  S2R R0, SR_TID.X ;  /* 0x0000000000007919 */ /* 0x000e220000002100 */
[----:B------:R-:W-:Y:S01]  /*0020*/  IMAD.MOV.U32 R9, RZ, RZ, 0xa ;  /* 0x0000000aff097424 */ /* 0x000fe200078e00ff */
[----:B------:R-:W1:Y:S06]  /*0030*/  LDCU.64 UR4, c[0x0][0x358] ;  /* 0x00006b00ff0477ac */ /* 0x000e6c0008000a00 */
.L_x_22:
[----:B0-----:R-:W2:Y:S01]  /*0040*/  LDC.64 R4, c[0x0][0x380] ;  /* 0x0000e000ff047b82 */ /* 0x001ea20000000a00 */
[----:B0-----:R-:W-:-:S04]  /*0050*/  IMAD R2, R0, 0xe, R9 ;  /* 0x0000000e00027824 */ /* 0x001fc800078e0209 */
[----:B------:R-:W-:-:S05]  /*0060*/  IMAD R3, R2, 0xa, RZ ;  /* 0x0000000a02037824 */ /* 0x000fca00078e02ff */
[----:B--2---:R-:W-:-:S05]  /*0070*/  IADD3 R2, P0, PT, R3, R4, RZ ;  /* 0x0000000403027210 */ /* 0x004fca0007f1e0ff */
[----:B------:R-:W-:-:S05]  /*0080*/  IMAD.X R3, RZ, RZ, R5, P0 ;  /* 0x000000ffff037224 */ /* 0x000fca00000e0605 */
[----:B-1----:R0:W5:Y:S01]  /*0090*/  LDG.E.U8 R16, desc[UR4][R2.64] ;  /* 0x0000000402107981 */ /* 0x002162000c1e1100 */
[----:B------:R-:W-:Y:S01]  /*00a0*/  VIADD R9, R9, 0x1 ;  /* 0x0000000109097836 */ /* 0x000fe20000000000 */
[----:B------:R-:W-:Y:S01]  /*00b0*/  BSSY.RECONVERGENT B0, `(.L_x_0) ;  /* 0x00000f8000007945 */ /* 0x000fe20003800200 */
[----:B------:R-:W-:-:S03]  /*00c0*/  IMAD.MOV.U32 R11, RZ, RZ, RZ ;  /* 0x000000ffff0b7224 */ /* 0x000fc600078e00ff */
[----:B------:R-:W-:-:S13]  /*00d0*/  ISETP.NE.AND P0, PT, R9, 0xe, PT ;  /* 0x0000000e0900780c */ /* 0x000fda0003f05270 */
.L_x_20:
[----:B------:R-:W1:Y:S01]  /*00e0*/  LDC.64 R6, c[0x0][0x380] ;  /* 0x0000e000ff067b82 */ /* 0x000e620000000a00 */
[----:B------:R-:W-:-:S04]  /*00f0*/  IMAD R4, R0, 0xe, R11 ;  /* 0x0000000e00047824 */ /* 0x000fc800078e020b */
[----:B------:R-:W-:-:S05]  /*0100*/  IMAD R5, R4, 0xa, RZ ;  /* 0x0000000a04057824 */ /* 0x000fca00078e02ff */
[----:B-1----:R-:W-:-:S05]  /*0110*/  IADD3 R4, P1, PT, R5, R6, RZ ;  /* 0x0000000605047210 */ /* 0x002fca0007f3e0ff */
[----:B------:R-:W-:-:S05]  /*0120*/  IMAD.X R5, RZ, RZ, R7, P1 ;  /* 0x000000ffff057224 */ /* 0x000fca00008e0607 */
[----:B------:R-:W2:Y:S01]  /*0130*/  LDG.E.U8 R18, desc[UR4][R4.64] ;  /* 0x0000000404127981 */ /* 0x000ea2000c1e1100 */
[----:B------:R-:W-:Y:S01]  /*0140*/  BSSY.RECONVERGENT B1, `(.L_x_1) ;  /* 0x0000027000017945 */ /* 0x000fe20003800200 */
[----:B------:R-:W-:Y:S01]  /*0150*/  IMAD.MOV.U32 R6, RZ, RZ, RZ ;  /* 0x000000ffff067224 */ /* 0x000fe200078e00ff */
[----:B--2---:R-:W-:-:S13]  /*0160*/  ISETP.NE.AND P1, PT, R18, RZ, PT ;  /* 0x000000ff1200720c */ /* 0x004fda0003f25270 */
[----:B------:R-:W-:Y:S05]  /*0170*/  @!P1 BRA `(.L_x_2) ;  /* 0x00000000008c9947 */ /* 0x000fea0003800000 */
[----:B------:R-:W2:Y:S02]  /*0180*/  LDG.E.U8 R6, desc[UR4][R4.64+0x1] ;  /* 0x0000010404067981 */ /* 0x000ea4000c1e1100 */
[----:B--2---:R-:W-:Y:S01]  /*0190*/  ISETP.NE.AND P1, PT, R6, RZ, PT ;  /* 0x000000ff0600720c */ /* 0x004fe20003f25270 */
[----:B------:R-:W-:-:S12]  /*01a0*/  IMAD.MOV.U32 R6, RZ, RZ, 0x1 ;  /* 0x00000001ff067424 */ /* 0x000fd800078e00ff */
        /* <DEDUP_REMOVED lines=30> */
[----:B--2---:R-:W-:-:S04]  /*0390*/  ISETP.NE.AND P1, PT, R6, RZ, PT ;  /* 0x000000ff0600720c */ /* 0x004fc80003f25270 */
[----:B------:R-:W-:-:S09]  /*03a0*/  SEL R6, RZ, 0x9, P1 ;  /* 0x00000009ff067807 */ /* 0x000fd20000800000 */
.L_x_2:
[----:B------:R-:W-:Y:S05]  /*03b0*/  BSYNC.RECONVERGENT B1 ;  /* 0x0000000000017941 */ /* 0x000fea0003800200 */
.L_x_1:
[----:B-----5:R-:W-:Y:S01]  /*03c0*/  ISETP.NE.AND P1, PT, R16, RZ, PT ;  /* 0x000000ff1000720c */ /* 0x020fe20003f25270 */
[----:B------:R-:W-:Y:S01]  /*03d0*/  BSSY.RECONVERGENT B1, `(.L_x_3) ;  /* 0x0000026000017945 */ /* 0x000fe20003800200 */
[----:B------:R-:W-:-:S11]  /*03e0*/  IMAD.MOV.U32 R7, RZ, RZ, RZ ;  /* 0x000000ffff077224 */ /* 0x000fd600078e00ff */
        /* <DEDUP_REMOVED lines=36> */
.L_x_4:
[----:B------:R-:W-:Y:S05]  /*0630*/  BSYNC.RECONVERGENT B1 ;  /* 0x0000000000017941 */ /* 0x000fea0003800200 */
.L_x_3:
[----:B------:R-:W-:Y:S01]  /*0640*/  ISETP.NE.AND P1, PT, R6, R7, PT ;  /* 0x000000070600720c */ /* 0x000fe20003f25270 */
[----:B------:R-:W-:-:S12]  /*0650*/  BSSY.RELIABLE B2, `(.L_x_5) ;  /* 0x0000095000027945 */ /* 0x000fd80003800100 */
[----:B------:R-:W-:Y:S05]  /*0660*/  @P1 BRA `(.L_x_6) ;  /* 0x00000008004c1947 */ /* 0x000fea0003800000 */
[----:B------:R-:W-:Y:S01]  /*0670*/  BSSY.RECONVERGENT B1, `(.L_x_7) ;  /* 0x0000068000017945 */ /* 0x000fe20003800200 */
[----:B------:R-:W-:Y:S02]  /*0680*/  IMAD.MOV.U32 R8, RZ, RZ, RZ ;  /* 0x000000ffff087224 */ /* 0x000fe400078e00ff */
[----:B------:R-:W-:-:S07]  /*0690*/  IMAD.MOV.U32 R15, RZ, RZ, RZ ;  /* 0x000000ffff0f7224 */ /* 0x000fce00078e00ff */
.L_x_16:
[----:B------:R-:W-:Y:S01]  /*06a0*/  ISETP.NE.AND P1, PT, R18, RZ, PT ;  /* 0x000000ff1200720c */ /* 0x000fe20003f25270 */
        /* <DEDUP_REMOVED lines=25> */
[----:B------:R-:W-:-:S12]  /*0840*/  HFMA2 R6, -RZ, RZ, 0, 3.5762786865234375e-07 ;  /* 0x00000006ff067431 */ /* 0x000fd800000001ff */
        /* <DEDUP_REMOVED lines=12> */
.L_x_9:
[----:B------:R-:W-:Y:S05]  /*0910*/  BSYNC.RECONVERGENT B3 ;  /* 0x0000000000037941 */ /* 0x000fea0003800200 */
.L_x_8:
[----:B------:R-:W-:-:S13]  /*0920*/  ISETP.GE.U32.AND P2, PT, R15, R6, PT ;  /* 0x000000060f00720c */ /* 0x000fda0003f46070 */
[----:B------:R-:W-:Y:S05]  /*0930*/  @P2 BRA `(.L_x_10) ;  /* 0x0000000000ec2947 */ /* 0x000fea0003800000 */
[----:B------:R-:W-:Y:S01]  /*0940*/  IADD3 R6, P2, PT, R15, R4, RZ ;  /* 0x000000040f067210 */ /* 0x000fe20007f5e0ff */
[----:B------:R-:W-:Y:S01]  /*0950*/  BSSY.RECONVERGENT B3, `(.L_x_11) ;  /* 0x0000037000037945 */ /* 0x000fe20003800200 */
[----:B------:R-:W-:Y:S01]  /*0960*/  ISETP.NE.AND P1, PT, R16, RZ, PT ;  /* 0x000000ff1000720c */ /* 0x000fe20003f25270 */
[----:B------:R-:W-:Y:S02]  /*0970*/  IMAD.MOV.U32 R10, RZ, RZ, RZ ;  /* 0x000000ffff0a7224 */ /* 0x000fe400078e00ff */
[----:B------:R-:W-:Y:S02]  /*0980*/  IMAD.MOV.U32 R12, RZ, RZ, R2 ;  /* 0x000000ffff0c7224 */ /* 0x000fe400078e0002 */
[----:B------:R-:W-:Y:S02]  /*0990*/  IMAD.MOV.U32 R13, RZ, RZ, R3 ;  /* 0x000000ffff0d7224 */ /* 0x000fe400078e0003 */
[----:B------:R-:W-:-:S07]  /*09a0*/  IMAD.X R7, RZ, RZ, R5, P2 ;  /* 0x000000ffff077224 */ /* 0x000fce00010e0605 */
.L_x_15:
[----:B------:R-:W-:Y:S01]  /*09b0*/  BSSY.RECONVERGENT B4, `(.L_x_12) ;  /* 0x0000026000047945 */ /* 0x000fe20003800200 */
[----:B------:R-:W-:-:S03]  /*09c0*/  IMAD.MOV.U32 R17, RZ, RZ, RZ ;  /* 0x000000ffff117224 */ /* 0x000fc600078e00ff */
[----:B------:R-:W-:Y:S05]  /*09d0*/  @!P1 BRA `(.L_x_13) ;  /* 0x00000000008c9947 */ /* 0x000fea0003800000 */
[----:B------:R-:W2:Y:S01]  /*09e0*/  LDG.E.U8 R14, desc[UR4][R2.64+0x1] ;  /* 0x00000104020e7981 */ /* 0x000ea2000c1e1100 */
[----:B------:R-:W-:Y:S01]  /*09f0*/  IMAD.MOV.U32 R17, RZ, RZ, 0x1 ;  /* 0x00000001ff117424 */ /* 0x000fe200078e00ff */
[----:B--2---:R-:W-:-:S13]  /*0a00*/  ISETP.NE.AND P2, PT, R14, RZ, PT ;  /* 0x000000ff0e00720c */ /* 0x004fda0003f45270 */
        /* <DEDUP_REMOVED lines=29> */
[----:B------:R-:W2:Y:S02]  /*0be0*/  LDG.E.U8 R14, desc[UR4][R2.64+0x9] ;  /* 0x00000904020e7981 */ /* 0x000ea4000c1e1100 */
[----:B--2---:R-:W-:-:S04]  /*0bf0*/  ISETP.NE.AND P2, PT, R14, RZ, PT ;  /* 0x000000ff0e00720c */ /* 0x004fc80003f45270 */
[----:B------:R-:W-:-:S09]  /*0c00*/  SEL R17, RZ, 0x9, P2 ;  /* 0x00000009ff117807 */ /* 0x000fd20001000000 */
.L_x_13:
[----:B------:R-:W-:Y:S05]  /*0c10*/  BSYNC.RECONVERGENT B4 ;  /* 0x0000000000047941 */ /* 0x000fea0003800200 */
.L_x_12:
[----:B------:R-:W-:-:S13]  /*0c20*/  ISETP.GE.U32.AND P2, PT, R10, R17, PT ;  /* 0x000000110a00720c */ /* 0x000fda0003f46070 */
[----:B------:R-:W-:Y:S05]  /*0c30*/  @P2 BRA `(.L_x_14) ;  /* 0x0000000000202947 */ /* 0x000fea0003800000 */
[----:B------:R-:W2:Y:S04]  /*0c40*/  LDG.E.U8 R14, desc[UR4][R6.64] ;  /* 0x00000004060e7981 */ /* 0x000ea8000c1e1100 */
[----:B------:R1:W2:Y:S01]  /*0c50*/  LDG.E.U8 R17, desc[UR4][R12.64] ;  /* 0x000000040c117981 */ /* 0x0002a2000c1e1100 */
[----:B------:R-:W-:Y:S02]  /*0c60*/  IADD3 R10, PT, PT, R10, 0x1, RZ ;  /* 0x000000010a0a7810 */ /* 0x000fe40007ffe0ff */
[----:B-1----:R-:W-:-:S05]  /*0c70*/  IADD3 R12, P3, PT, R12, 0x1, RZ ;  /* 0x000000010c0c7810 */ /* 0x002fca0007f7e0ff */
[----:B------:R-:W-:Y:S01]  /*0c80*/  IMAD.X R13, RZ, RZ, R13, P3 ;  /* 0x000000ffff0d7224 */ /* 0x000fe200018e060d */
[----:B--2---:R-:W-:-:S13]  /*0c90*/  ISETP.NE.AND P2, PT, R14, R17, PT ;  /* 0x000000110e00720c */ /* 0x004fda0003f45270 */
[----:B------:R-:W-:Y:S05]  /*0ca0*/  @P2 BRA `(.L_x_15) ;  /* 0xfffffffc00402947 */ /* 0x000fea000383ffff */
[----:B------:R-:W-:-:S07]  /*0cb0*/  VIADD R8, R8, 0x1 ;  /* 0x0000000108087836 */ /* 0x000fce0000000000 */
.L_x_14:
[----:B------:R-:W-:Y:S05]  /*0cc0*/  BSYNC.RECONVERGENT B3 ;  /* 0x0000000000037941 */ /* 0x000fea0003800200 */
.L_x_11:
[----:B------:R-:W-:Y:S01]  /*0cd0*/  VIADD R15, R15, 0x1 ;  /* 0x000000010f0f7836 */ /* 0x000fe20000000000 */
[----:B------:R-:W-:Y:S06]  /*0ce0*/  BRA `(.L_x_16) ;  /* 0xfffffff8006c7947 */ /* 0x000fec000383ffff */
.L_x_10:
[----:B------:R-:W-:Y:S05]  /*0cf0*/  BSYNC.RECONVERGENT B1 ;  /* 0x0000000000017941 */ /* 0x000fea0003800200 */
.L_x_7:
        /* <DEDUP_REMOVED lines=38> */
.L_x_18:
[----:B------:R-:W-:Y:S05]  /*0f60*/  BSYNC.RECONVERGENT B1 ;  /* 0x0000000000017941 */ /* 0x000fea0003800200 */
.L_x_17:
[----:B------:R-:W-:-:S13]  /*0f70*/  ISETP.NE.AND P1, PT, R8, R7, PT ;  /* 0x000000070800720c */ /* 0x000fda0003f25270 */
[----:B------:R-:W-:Y:S05]  /*0f80*/  @!P1 BREAK.RELIABLE B2 ;  /* 0x0000000000029942 */ /* 0x000fea0003800100 */
[----:B------:R-:W-:Y:S05]  /*0f90*/  @!P1 BRA `(.L_x_19) ;  /* 0x0000000000149947 */ /* 0x000fea0003800000 */
.L_x_6:
[----:B------:R-:W-:Y:S05]  /*0fa0*/  BSYNC.RELIABLE B2 ;  /* 0x0000000000027941 */ /* 0x000fea0003800100 */
.L_x_5:
[----:B------:R-:W-:-:S05]  /*0fb0*/  VIADD R11, R11, 0x1 ;  /* 0x000000010b0b7836 */ /* 0x000fca0000000000 */
[----:B------:R-:W-:-:S13]  /*0fc0*/  ISETP.NE.AND P1, PT, R11, 0xa, PT ;  /* 0x0000000a0b00780c */ /* 0x000fda0003f25270 */
[----:B------:R-:W-:Y:S05]  /*0fd0*/  @P1 BRA `(.L_x_20) ;  /* 0xfffffff000401947 */ /* 0x000fea000383ffff */
[----:B------:R-:W-:Y:S05]  /*0fe0*/  BRA `(.L_x_21) ;  /* 0x0000000000107947 */ /* 0x000fea0003800000 */
.L_x_19:
[----:B0-----:R-:W0:Y:S01]  /*0ff0*/  LDC.64 R2, c[0x0][0x388] ;  /* 0x0000e200ff027b82 */ /* 0x001e220000000a00 */
[----:B------:R-:W-:Y:S02]  /*1000*/  IMAD.MOV.U32 R5, RZ, RZ, 0x1 ;  /* 0x00000001ff057424 */ /* 0x000fe400078e00ff */
[----:B0-----:R-:W-:-:S05]  /*1010*/  IMAD.WIDE.U32 R2, R11, 0x4, R2 ;  /* 0x000000040b027825 */ /* 0x001fca00078e0002 */
[----:B------:R0:W-:Y:S02]  /*1020*/  REDG.E.ADD.STRONG.GPU desc[UR4][R2.64], R5 ;  /* 0x000000050200798e */ /* 0x0001e4000c12e104 */
.L_x_21:
[----:B------:R-:W-:Y:S05]  /*1030*/  BSYNC.RECONVERGENT B0 ;  /* 0x0000000000007941 */ /* 0x000fea0003800200 */
.L_x_0:
[----:B------:R-:W-:Y:S05]  /*1040*/  WARPSYNC.ALL ;  /* 0x0000000000007948 */ /* 0x000fea0003800000 */
[----:B------:R-:W-:Y:S05]  /*1050*/  @P0 BRA `(.L_x_22) ;  /* 0xffffffec00f80947 */ /* 0x000fea000383ffff */
[----:B------:R-:W-:Y:S05]  /*1060*/  EXIT ;  /* 0x000000000000794d */ /* 0x000fea0003800000 */
.L_x_23:
[----:B------:R-:W-:-:S00]  /*1070*/  BRA `(.L_x_23) ;  /* 0xfffffffc00fc7947 */ /* 0x000fc0000383ffff */
[----:B------:R-:W-:-:S00]  /*1080*/  NOP ;  /* 0x0000000000007918 */ /* 0x000fc00000000000 */
[----:B------:R-:W-:-:S00]  /*1090*/  NOP ;  /* 0x0000000000007918 */ /* 0x000fc00000000000 */
[----:B------:R-:W-:-:S00]  /*10a0*/  NOP ;  /* 0x0000000000007918 */ /* 0x000fc00000000000 */
[----:B------:R-:W-:-:S00]  /*10b0*/  NOP ;  /* 0x0000000000007918 */ /* 0x000fc00000000000 */
[----:B------:R-:W-:-:S00]  /*10c0*/  NOP ;  /* 0x0000000000007918 */ /* 0x000fc00000000000 */
[----:B------:R-:W-:-:S00]  /*10d0*/  NOP ;  /* 0x0000000000007918 */ /* 0x000fc00000000000 */
[----:B------:R-:W-:-:S00]  /*10e0*/  NOP ;  /* 0x0000000000007918 */ /* 0x000fc00000000000 */
[----:B------:R-:W-:-:S00]  /*10f0*/  NOP ;  /* 0x0000000000007918 */ /* 0x000fc00000000000 */
.L_x_163:


//--------------------- .text._Z6getSumPc         --------------------------
	.section	.text._Z6getSumPc,"ax",@progbits
	.align	128
        .global         _Z6getSumPc
        .type           _Z6getSumPc,@function
        .size           _Z6getSumPc,(.L_x_164 - _Z6getSumPc)
        .other          _Z6getSumPc,@"STO_CUDA_ENTRY STV_DEFAULT"
_Z6getSumPc:
.text._Z6getSumPc:
[----:B------:R-:W0:Y:S01]  /*0000*/  LDC R1, c[0x0][0x37c] ;  /* 0x0000df00ff017b82 */ /* 0x000e220000000800 */
[----:B------:R-:W-:Y:S01]  /*0010*/  MOV R0, 0x0 ;  /* 0x0000000000007802 */ /* 0x000fe20000000f00 */
[----:B------:R-:W1:Y:S01]  /*0020*/  S2R R22, SR_TID.X ;  /* 0x0000000000167919 */ /* 0x000e620000002100 */
[----:B------:R-:W-:Y:S01]  /*0030*/  IMAD.MOV.U32 R4, RZ, RZ, 0x7d0 ;  /* 0x000007d0ff047424 */ /* 0x000fe200078e00ff */
[----:B------:R-:W2:Y:S04]  /*0040*/  LDCU.64 UR36, c[0x0][0x358] ;  /* 0x00006b00ff2477ac */ /* 0x000ea80008000a00 */
[----:B------:R3:W4:Y:S01]  /*0050*/  LDC.64 R2, c[0x4][R0] ;  /* 0x0100000000027b82 */ /* 0x0007220000000a00 */
[----:B------:R-:W-:-:S07]  /*0060*/  IMAD.MOV.U32 R5, RZ, RZ, RZ ;  /* 0x000000ffff057224 */ /* 0x000fce00078e00ff */
[----:B------:R-:W-:-:S07]  /*0070*/  LEPC R20, `(.L_x_24) ;  /* 0x000000001014794e */ /* 0x000fce0000000000 */
[----:B01234-:R-:W-:Y:S05]  /*0080*/  CALL.ABS.NOINC R2 ;  /* 0x0000000002007343 */ /* 0x01ffea0003c00000 */
.L_x_24:
[----:B------:R-:W0:Y:S01]  /*0090*/  LDC.64 R6, c[0x0][0x380] ;  /* 0x0000e000ff067b82 */ /* 0x000e220000000a00 */
[----:B------:R-:W-:-:S04]  /*00a0*/  IMAD R2, R22, 0xe, RZ ;  /* 0x0000000e16027824 */ /* 0x000fc800078e02ff */
[----:B------:R-:W-:-:S05]  /*00b0*/  IMAD R9, R2, 0xa, RZ ;  /* 0x0000000a02097824 */ /* 0x000fca00078e02ff */
[----:B0-----:R-:W-:-:S05]  /*00c0*/  IADD3 R8, P0, PT, R9, R6, RZ ;  /* 0x0000000609087210 */ /* 0x001fca0007f1e0ff */
[----:B------:R-:W-:-:S05]  /*00d0*/  IMAD.X R9, RZ, RZ, R7, P0 ;  /* 0x000000ffff097224 */ /* 0x000fca00000e0607 */
[----:B------:R-:W2:Y:S01]  /*00e0*/  LDG.E.U8 R3, desc[UR36][R8.64] ;  /* 0x0000002408037981 */ /* 0x000ea2000c1e1100 */
[----:B------:R-:W-:Y:S01]  /*00f0*/  BSSY.RECONVERGENT B0, `(.L_x_25) ;  /* 0x000008f000007945 */ /* 0x000fe20003800200 */
[----:B------:R-:W-:Y:S02]  /*0100*/  IMAD.MOV.U32 R18, RZ, RZ, R4 ;  /* 0x000000ffff127224 */ /* 0x000fe400078e0004 */
[----:B------:R-:W-:Y:S01]  /*0110*/  IMAD.MOV.U32 R19, RZ, RZ, R5 ;  /* 0x000000ffff137224 */ /* 0x000fe200078e0005 */
[----:B--2---:R-:W-:-:S13]  /*0120*/  ISETP.NE.AND P0, PT, R3, RZ, PT ;  /* 0x000000ff0300720c */ /* 0x004fda0003f05270 */
[----:B------:R-:W-:Y:S05]  /*0130*/  @!P0 BRA `(.L_x_26) ;  /* 0x0000000800288947 */ /* 0x000fea0003800000 */
[----:B------:R-:W2:Y:S01]  /*0140*/  LDG.E.U8 R5, desc[UR36][R8.64+0x1] ;  /* 0x0000012408057981 */ /* 0x000ea2000c1e1100 */
[----:B------:R-:W-:Y:S01]  /*0150*/  BSSY.RELIABLE B1, `(.L_x_27) ;  /* 0x000001f000017945 */ /* 0x000fe20003800100 */
[----:B------:R-:W-:Y:S02]  /*0160*/  PRMT R11, RZ, 0x7610, R11 ;  /* 0x00007610ff0b7816 */ /* 0x000fe4000000000b */
[----:B------:R-:W-:Y:S02]  /*0170*/  PRMT R0, R3, 0x7610, R0 ;  /* 0x0000761003007816 */ /* 0x000fe40000000000 */
[----:B--2---:R-:W-:-:S13]  /*0180*/  ISETP.NE.AND P0, PT, R5, RZ, PT ;  /* 0x000000ff0500720c */ /* 0x004fda0003f05270 */
[----:B------:R-:W-:Y:S05]  /*0190*/  @!P0 BRA `(.L_x_28) ;  /* 0x0000000000688947 */ /* 0x000fea0003800000 */
[----:B------:R-:W2:Y:S01]  /*01a0*/  LDG.E.U8 R4, desc[UR36][R8.64+0x2] ;  /* 0x0000022408047981 */ /* 0x000ea2000c1e1100 */
[----:B------:R-:W-:Y:S02]  /*01b0*/  PRMT R11, R5, 0x7610, R11 ;  /* 0x00007610050b7816 */ /* 0x000fe4000000000b */
[----:B--2---:R-:W-:-:S13]  /*01c0*/  ISETP.NE.AND P0, PT, R4, RZ, PT ;  /* 0x000000ff0400720c */ /* 0x004fda0003f05270 */
[----:B------:R-:W-:Y:S05]  /*01d0*/  @P0 BRA `(.L_x_28) ;  /* 0x0000000000580947 */ /* 0x000fea0003800000 */
[----:B------:R-:W2:Y:S04]  /*01e0*/  LDG.E.U8 R11, desc[UR36][R8.64+0x3] ;  /* 0x00000324080b7981 */ /* 0x000ea8000c1e1100 */
[----:B------:R-:W3:Y:S04]  /*01f0*/  LDG.E.U8 R13, desc[UR36][R8.64+0x4] ;  /* 0x00000424080d7981 */ /* 0x000ee8000c1e1100 */
[----:B------:R-:W4:Y:S04]  /*0200*/  LDG.E.U8 R15, desc[UR36][R8.64+0x5] ;  /* 0x00000524080f7981 */ /* 0x000f28000c1e1100 */
[----:B------:R-:W5:Y:S04]  /*0210*/  LDG.E.U8 R17, desc[UR36][R8.64+0x6] ;  /* 0x0000062408117981 */ /* 0x000f68000c1e1100 */
[----:B------:R-:W5:Y:S04]  /*0220*/  LDG.E.U8 R21, desc[UR36][R8.64+0x7] ;  /* 0x0000072408157981 */ /* 0x000f68000c1e1100 */
[----:B------:R-:W5:Y:S04]  /*0230*/  LDG.E.U8 R23, desc[UR36][R8.64+0x8] ;  /* 0x0000082408177981 */ /* 0x000f68000c1e1100 */
[----:B------:R-:W5:Y:S04]  /*0240*/  LDG.E.U8 R25, desc[UR36][R8.64+0x9] ;  /* 0x0000092408197981 */ /* 0x000f68000c1e1100 */
[----:B------:R0:W-:Y:S04]  /*0250*/  ST.E.U8 desc[UR36][R18.64+0xa], R3 ;  /* 0x00000a0312007985 */ /* 0x0001e8000c101124 */
[----:B------:R0:W-:Y:S04]  /*0260*/  ST.E.U8 desc[UR36][R18.64+0xb], R5 ;  /* 0x00000b0512007985 */ /* 0x0001e8000c101124 */
[----:B------:R0:W-:Y:S04]  /*0270*/  ST.E.U8 desc[UR36][R18.64+0xc], RZ ;  /* 0x00000cff12007985 */ /* 0x0001e8000c101124 */
[----:B--2---:R0:W-:Y:S04]  /*0280*/  ST.E.U8 desc[UR36][R18.64+0xd], R11 ;  /* 0x00000d0b12007985 */ /* 0x0041e8000c101124 */
[----:B---3--:R0:W-:Y:S04]  /*0290*/  ST.E.U8 desc[UR36][R18.64+0xe], R13 ;  /* 0x00000e0d12007985 */ /* 0x0081e8000c101124 */
[----:B----4-:R0:W-:Y:S04]  /*02a0*/  ST.E.U8 desc[UR36][R18.64+0xf], R15 ;  /* 0x00000f0f12007985 */ /* 0x0101e8000c101124 */
[----:B-----5:R0:W-:Y:S04]  /*02b0*/  ST.E.U8 desc[UR36][R18.64+0x10], R17 ;  /* 0x0000101112007985 */ /* 0x0201e8000c101124 */
[----:B------:R0:W-:Y:S04]  /*02c0*/  ST.E.U8 desc[UR36][R18.64+0x11], R21 ;  /* 0x0000111512007985 */ /* 0x0001e8000c101124 */
[----:B------:R0:W-:Y:S04]  /*02d0*/  ST.E.U8 desc[UR36][R18.64+0x12], R23 ;  /* 0x0000121712007985 */ /* 0x0001e8000c101124 */
[----:B------:R0:W-:Y:S04]  /*02e0*/  ST.E.U8 desc[UR36][R18.64+0x13], R25 ;  /* 0x0000131912007985 */ /* 0x0001e8000c101124 */
[----:B------:R-:W2:Y:S02]  /*02f0*/  LDG.E.U8 R0, desc[UR36][R8.64] ;  /* 0x0000002408007981 */ /* 0x000ea4000c1e1100 */
[----:B--2---:R-:W-:-:S13]  /*0300*/  ISETP.NE.AND P0, PT, R0, RZ, PT ;  /* 0x000000ff0000720c */ /* 0x004fda0003f05270 */
[----:B------:R-:W-:Y:S05]  /*0310*/  @!P0 BREAK.RELIABLE B1 ;  /* 0x0000000000018942 */ /* 0x000fea0003800100 */
[----:B0-----:R-:W-:Y:S05]  /*0320*/  @!P0 BRA `(.L_x_26) ;  /* 0x0000000400ac8947 */ /* 0x001fea0003800000 */
[----:B------:R0:W5:Y:S02]  /*0330*/  LDG.E.U8 R11, desc[UR36][R8.64+0x1] ;  /* 0x00000124080b7981 */ /* 0x000164000c1e1100 */
.L_x_28:
[----:B------:R-:W-:Y:S05]  /*0340*/  BSYNC.RELIABLE B1 ;  /* 0x0000000000017941 */ /* 0x000fea0003800100 */
.L_x_27:
[----:B-----5:R-:W-:Y:S01]  /*0350*/  LOP3.LUT P0, RZ, R11, 0xff, RZ, 0xc0, !PT ;  /* 0x000000ff0bff7812 */ /* 0x020fe2000780c0ff */
[----:B------:R-:W-:Y:S01]  /*0360*/  BSSY.RELIABLE B1, `(.L_x_29) ;  /* 0x0000021000017945 */ /* 0x000fe20003800100 */
[----:B------:R-:W-:-:S11]  /*0370*/  PRMT R3, RZ, 0x7610, R3 ;  /* 0x00007610ff037816 */ /* 0x000fd60000000003 */
[----:B------:R-:W-:Y:S05]  /*0380*/  @!P0 BRA `(.L_x_30) ;  /* 0x0000000000788947 */ /* 0x000fea0003800000 */
[----:B------:R-:W2:Y:S01]  /*0390*/  LDG.E.U8 R5, desc[UR36][R8.64+0x2] ;  /* 0x0000022408057981 */ /* 0x000ea2000c1e1100 */
[----:B------:R-:W-:Y:S02]  /*03a0*/  PRMT R3, R11, 0x7610, R3 ;  /* 0x000076100b037816 */ /* 0x000fe40000000003 */
[----:B--2---:R-:W-:-:S13]  /*03b0*/  ISETP.NE.AND P0, PT, R5, RZ, PT ;  /* 0x000000ff0500720c */ /* 0x004fda0003f05270 */
[----:B------:R-:W-:Y:S05]  /*03c0*/  @!P0 BRA `(.L_x_30) ;  /* 0x0000000000688947 */ /* 0x000fea0003800000 */
[----:B------:R-:W2:Y:S02]  /*03d0*/  LDG.E.U8 R3, desc[UR36][R8.64+0x3] ;  /* 0x0000032408037981 */ /* 0x000ea4000c1e1100 */
[----:B--2---:R-:W-:Y:S02]  /*03e0*/  ISETP.NE.AND P0, PT, R3, RZ, PT ;  /* 0x000000ff0300720c */ /* 0x004fe40003f05270 */
[----:B------:R-:W-:-:S11]  /*03f0*/  PRMT R3, R11, 0x7610, R3 ;  /* 0x000076100b037816 */ /* 0x000fd60000000003 */
[----:B------:R-:W-:Y:S05]  /*0400*/  @P0 BRA `(.L_x_30) ;  /* 0x0000000000580947 */ /* 0x000fea0003800000 */
[----:B------:R-:W2:Y:S04]  /*0410*/  LDG.E.U8 R3, desc[UR36][R8.64+0x4] ;  /* 0x0000042408037981 */ /* 0x000ea8000c1e1100 */
[----:B------:R-:W3:Y:S04]  /*0420*/  LDG.E.U8 R13, desc[UR36][R8.64+0x5] ;  /* 0x00000524080d7981 */ /* 0x000ee8000c1e1100 */
[----:B------:R-:W4:Y:S04]  /*0430*/  LDG.E.U8 R15, desc[UR36][R8.64+0x6] ;  /* 0x00000624080f7981 */ /* 0x000f28000c1e1100 */
[----:B------:R-:W5:Y:S04]  /*0440*/  LDG.E.U8 R17, desc[UR36][R8.64+0x7] ;  /* 0x0000072408117981 */ /* 0x000f68000c1e1100 */
[----:B------:R-:W5:Y:S04]  /*0450*/  LDG.E.U8 R21, desc[UR36][R8.64+0x8] ;  /* 0x0000082408157981 */ /* 0x000f68000c1e1100 */
[----:B------:R-:W5:Y:S04]  /*0460*/  LDG.E.U8 R23, desc[UR36][R8.64+0x9] ;  /* 0x0000092408177981 */ /* 0x000f68000c1e1100 */
[----:B------:R1:W-:Y:S04]  /*0470*/  ST.E.U8 desc[UR36][R18.64+0x47], R11 ;  /* 0x0000470b12007985 */ /* 0x0003e8000c101124 */
        /* <DEDUP_REMOVED lines=9> */
[----:B------:R-:W2:Y:S02]  /*0510*/  LDG.E.U8 R4, desc[UR36][R8.64] ;  /* 0x0000002408047981 */ /* 0x000ea4000c1e1100 */
[----:B--2---:R-:W-:-:S13]  /*0520*/  ISETP.NE.AND P0, PT, R4, RZ, PT ;  /* 0x000000ff0400720c */ /* 0x004fda0003f05270 */
[----:B------:R-:W-:Y:S05]  /*0530*/  @!P0 BREAK.RELIABLE B1 ;  /* 0x0000000000018942 */ /* 0x000fea0003800100 */
[----:B-1----:R-:W-:Y:S05]  /*0540*/  @!P0 BRA `(.L_x_26) ;  /* 0x0000000400248947 */ /* 0x002fea0003800000 */
[----:B------:R1:W5:Y:S01]  /*0550*/  LDG.E.U8 R3, desc[UR36][R8.64+0x1] ;  /* 0x0000012408037981 */ /* 0x000362000c1e1100 */
[----:B------:R-:W-:-:S07]  /*0560*/  PRMT R0, R4, 0x7610, R0 ;  /* 0x0000761004007816 */ /* 0x000fce0000000000 */
.L_x_30:
[----:B------:R-:W-:Y:S05]  /*0570*/  BSYNC.RELIABLE B1 ;  /* 0x0000000000017941 */ /* 0x000fea0003800100 */
.L_x_29:
        /* <DEDUP_REMOVED lines=21> */
[----:B------:R0:W-:Y:S04]  /*06d0*/  ST.E.U8 desc[UR36][R18.64+0x29], R3 ;  /* 0x0000290312007985 */ /* 0x0001e8000c101124 */
        /* <DEDUP_REMOVED lines=9> */
[----:B------:R-:W2:Y:S02]  /*0770*/  LDG.E.U8 R4, desc[UR36][R8.64] ;  /* 0x0000002408047981 */ /* 0x000ea4000c1e1100 */
[----:B--2---:R-:W-:-:S13]  /*0780*/  ISETP.NE.AND P0, PT, R4, RZ, PT ;  /* 0x000000ff0400720c */ /* 0x004fda0003f05270 */
[----:B------:R-:W-:Y:S05]  /*0790*/  @!P0 BREAK.RELIABLE B1 ;  /* 0x0000000000018942 */ /* 0x000fea0003800100 */
[----:B0-----:R-:W-:Y:S05]  /*07a0*/  @!P0 BRA `(.L_x_26) ;  /* 0x00000000008c8947 */ /* 0x001fea0003800000 */
[----:B------:R2:W5:Y:S01]  /*07b0*/  LDG.E.U8 R5, desc[UR36][R8.64+0x1] ;  /* 0x0000012408057981 */ /* 0x000562000c1e1100 */
[----:B------:R-:W-:-:S07]  /*07c0*/  PRMT R0, R4, 0x7610, R0 ;  /* 0x0000761004007816 */ /* 0x000fce0000000000 */
.L_x_32:
[----:B-----5:R-:W-:-:S13]  /*07d0*/  LOP3.LUT P0, RZ, R5, 0xff, RZ, 0xc0, !PT ;  /* 0x000000ff05ff7812 */ /* 0x020fda000780c0ff */
[----:B------:R-:W-:Y:S05]  /*07e0*/  @!P0 BREAK.RELIABLE B1 ;  /* 0x0000000000018942 */ /* 0x000fea0003800100 */
[----:B------:R-:W-:Y:S05]  /*07f0*/  @!P0 BRA `(.L_x_26) ;  /* 0x0000000000788947 */ /* 0x000fea0003800000 */
[----:B------:R-:W-:Y:S05]  /*0800*/  BSYNC.RELIABLE B1 ;  /* 0x0000000000017941 */ /* 0x000fea0003800100 */
.L_x_31:
[----:B------:R-:W3:Y:S02]  /*0810*/  LDG.E.U8 R3, desc[UR36][R8.64+0x2] ;  /* 0x0000022408037981 */ /* 0x000ee4000c1e1100 */
[----:B---3--:R-:W-:-:S13]  /*0820*/  ISETP.NE.AND P0, PT, R3, RZ, PT ;  /* 0x000000ff0300720c */ /* 0x008fda0003f05270 */
[----:B------:R-:W-:Y:S05]  /*0830*/  @!P0 BRA `(.L_x_26) ;  /* 0x0000000000688947 */ /* 0x000fea0003800000 */
        /* <DEDUP_REMOVED lines=14> */
[----:B------:R-:W3:Y:S04]  /*0920*/  @!P0 LDG.E.U8 R21, desc[UR36][R8.64+0x8] ;  /* 0x0000082408158981 */ /* 0x000ee8000c1e1100 */
[----:B------:R-:W4:Y:S04]  /*0930*/  @!P0 LDG.E.U8 R23, desc[UR36][R8.64+0x9] ;  /* 0x0000092408178981 */ /* 0x000f28000c1e1100 */
[----:B------:R0:W-:Y:S04]  /*0940*/  @!P0 ST.E.U8 desc[UR36][R18.64+0x51], R5 ;  /* 0x0000510512008985 */ /* 0x0001e8000c101124 */
[----:B------:R0:W-:Y:S04]  /*0950*/  @!P0 ST.E.U8 desc[UR36][R18.64+0x52], R3 ;  /* 0x0000520312008985 */ /* 0x0001e8000c101124 */
[----:B------:R0:W-:Y:S04]  /*0960*/  @!P0 ST.E.U8 desc[UR36][R18.64+0x53], R11 ;  /* 0x0000530b12008985 */ /* 0x0001e8000c101124 */
[----:B------:R0:W-:Y:S04]  /*0970*/  @!P0 ST.E.U8 desc[UR36][R18.64+0x54], R13 ;  /* 0x0000540d12008985 */ /* 0x0001e8000c101124 */
[----:B------:R0:W-:Y:S04]  /*0980*/  @!P0 ST.E.U8 desc[UR36][R18.64+0x55], R15 ;  /* 0x0000550f12008985 */ /* 0x0001e8000c101124 */
[----:B------:R0:W-:Y:S04]  /*0990*/  @!P0 ST.E.U8 desc[UR36][R18.64+0x56], R17 ;  /* 0x0000561112008985 */ /* 0x0001e8000c101124 */
[----:B------:R0:W-:Y:S04]  /*09a0*/  @!P0 ST.E.U8 desc[UR36][R18.64+0x50], R0 ;  /* 0x0000500012008985 */ /* 0x0001e8000c101124 */
[----:B------:R0:W-:Y:S04]  /*09b0*/  @!P0 ST.E.U8 desc[UR36][R18.64+0x57], RZ ;  /* 0x000057ff12008985 */ /* 0x0001e8000c101124 */
[----:B---3--:R0:W-:Y:S04]  /*09c0*/  @!P0 ST.E.U8 desc[UR36][R18.64+0x58], R21 ;  /* 0x0000581512008985 */ /* 0x0081e8000c101124 */
[----:B----4-:R0:W-:Y:S02]  /*09d0*/  @!P0 ST.E.U8 desc[UR36][R18.64+0x59], R23 ;  /* 0x0000591712008985 */ /* 0x0101e4000c101124 */
.L_x_26:
[----:B------:R-:W-:Y:S05]  /*09e0*/  BSYNC.RECONVERGENT B0 ;  /* 0x0000000000007941 */ /* 0x000fea0003800200 */
.L_x_25:
[----:B0-----:R-:W-:-:S04]  /*09f0*/  IMAD.MOV.U32 R3, RZ, RZ, 0xa ;  /* 0x0000000aff037424 */ /* 0x001fc800078e00ff */
[----:B------:R-:W-:-:S05]  /*0a00*/  IMAD R5, R2, R3, 0xa ;  /* 0x0000000a02057424 */ /* 0x000fca00078e0203 */
[----:B------:R-:W-:-:S05]  /*0a10*/  IADD3 R4, P0, PT, R5, R6, RZ ;  /* 0x0000000605047210 */ /* 0x000fca0007f1e0ff */
[----:B------:R-:W-:-:S05]  /*0a20*/  IMAD.X R5, RZ, RZ, R7, P0 ;  /* 0x000000ffff057224 */ /* 0x000fca00000e0607 */
[----:B------:R-:W3:Y:S01]  /*0a30*/  LDG.E.U8 R11, desc[UR36][R4.64] ;  /* 0x00000024040b7981 */ /* 0x000ee2000c1e1100 */
[----:B------:R-:W-:Y:S01]  /*0a40*/  BSSY.RECONVERGENT B0, `(.L_x_33) ;  /* 0x000008e000007945 */ /* 0x000fe20003800200 */
[----:B---3--:R-:W-:-:S13]  /*0a50*/  ISETP.NE.AND P0, PT, R11, RZ, PT ;  /* 0x000000ff0b00720c */ /* 0x008fda0003f05270 */
[----:B------:R-:W-:Y:S05]  /*0a60*/  @!P0 BRA `(.L_x_34) ;  /* 0x00000008002c8947 */ /* 0x000fea0003800000 */
[----:B------:R-:W3:Y:S01]  /*0a70*/  LDG.E.U8 R13, desc[UR36][R4.64+0x1] ;  /* 0x00000124040d7981 */ /* 0x000ee2000c1e1100 */
[----:B------:R-:W-:Y:S01]  /*0a80*/  BSSY.RELIABLE B1, `(.L_x_35) ;  /* 0x0000020000017945 */ /* 0x000fe20003800100 */
[----:B------:R-:W-:Y:S02]  /*0a90*/  PRMT R27, RZ, 0x7610, R27 ;  /* 0x00007610ff1b7816 */ /* 0x000fe4000000001b */
[----:B-12---:R-:W-:Y:S02]  /*0aa0*/  PRMT R9, R11, 0x7610, R9 ;  /* 0x000076100b097816 */ /* 0x006fe40000000009 */
[----:B---3--:R-:W-:-:S13]  /*0ab0*/  ISETP.NE.AND P0, PT, R13, RZ, PT ;  /* 0x000000ff0d00720c */ /* 0x008fda0003f05270 */
        /* <DEDUP_REMOVED lines=26> */
[----:B------:R0:W5:Y:S01]  /*0c60*/  LDG.E.U8 R27, desc[UR36][R4.64+0x1] ;  /* 0x00000124041b7981 */ /* 0x000162000c1e1100 */
[----:B------:R-:W-:-:S07]  /*0c70*/  PRMT R9, R0, 0x7610, R9 ;  /* 0x0000761000097816 */ /* 0x000fce0000000009 */
.L_x_36:
[----:B------:R-:W-:Y:S05]  /*0c80*/  BSYNC.RELIABLE B1 ;  /* 0x0000000000017941 */ /* 0x000fea0003800100 */
.L_x_35:
        /* <DEDUP_REMOVED lines=34> */
.L_x_38:
[----:B------:R-:W-:Y:S05]  /*0eb0*/  BSYNC.RELIABLE B1 ;  /* 0x0000000000017941 */ /* 0x000fea0003800100 */
.L_x_37:
        /* <DEDUP_REMOVED lines=37> */
.L_x_40:
[----:B-----5:R-:W-:-:S13]  /*1110*/  LOP3.LUT P0, RZ, R27, 0xff, RZ, 0xc0, !PT ;  /* 0x000000ff1bff7812 */ /* 0x020fda000780c0ff */
[----:B------:R-:W-:Y:S05]  /*1120*/  @!P0 BREAK.RELIABLE B1 ;  /* 0x0000000000018942 */ /* 0x000fea0003800100 */
[----:B------:R-:W-:Y:S05]  /*1130*/  @!P0 BRA `(.L_x_34) ;  /* 0x0000000000788947 */ /* 0x000fea0003800000 */
[----:B------:R-:W-:Y:S05]  /*1140*/  BSYNC.RELIABLE B1 ;  /* 0x0000000000017941 */ /* 0x000fea0003800100 */
.L_x_39:
        /* <DEDUP_REMOVED lines=29> */
.L_x_34:
[----:B------:R-:W-:Y:S05]  /*1320*/  BSYNC.RECONVERGENT B0 ;  /* 0x0000000000007941 */ /* 0x000fea0003800200 */
.L_x_33:
[----:B012---:R-:W-:-:S05]  /*1330*/  IMAD R5, R2, R3, 0x14 ;  /* 0x0000001402057424 */ /* 0x007fca00078e0203 */
[----:B------:R-:W-:-:S05]  /*1340*/  IADD3 R4, P0, PT, R5, R6, RZ ;  /* 0x0000000605047210 */ /* 0x000fca0007f1e0ff */
[----:B------:R-:W-:-:S05]  /*1350*/  IMAD.X R5, RZ, RZ, R7, P0 ;  /* 0x000000ffff057224 */ /* 0x000fca00000e0607 */
[----:B------:R-:W2:Y:S01]  /*1360*/  LDG.E.U8 R11, desc[UR36][R4.64] ;  /* 0x00000024040b7981 */ /* 0x000ea2000c1e1100 */
[----:B------:R-:W-:Y:S01]  /*1370*/  BSSY.RECONVERGENT B0, `(.L_x_41) ;  /* 0x000008e000007945 */ /* 0x000fe20003800200 */
        /* <DEDUP_REMOVED lines=35> */
.L_x_44:
[----:B------:R-:W-:Y:S05]  /*15b0*/  BSYNC.RELIABLE B1 ;  /* 0x0000000000017941 */ /* 0x000fea0003800100 */
.L_x_43:
        /* <DEDUP_REMOVED lines=34> */
.L_x_46:
[----:B------:R-:W-:Y:S05]  /*17e0*/  BSYNC.RELIABLE B1 ;  /* 0x0000000000017941 */ /* 0x000fea0003800100 */
.L_x_45:
        /* <DEDUP_REMOVED lines=37> */
.L_x_48:
[----:B-----5:R-:W-:-:S13]  /*1a40*/  LOP3.LUT P0, RZ, R27, 0xff, RZ, 0xc0, !PT ;  /* 0x000000ff1bff7812 */ /* 0x020fda000780c0ff */
[----:B------:R-:W-:Y:S05]  /*1a50*/  @!P0 BREAK.RELIABLE B1 ;  /* 0x0000000000018942 */ /* 0x000fea0003800100 */
[----:B------:R-:W-:Y:S05]  /*1a60*/  @!P0 BRA `(.L_x_42) ;  /* 0x0000000000788947 */ /* 0x000fea0003800000 */
[----:B------:R-:W-:Y:S05]  /*1a70*/  BSYNC.RELIABLE B1 ;  /* 0x0000000000017941 */ /* 0x000fea0003800100 */
.L_x_47:
        /* <DEDUP_REMOVED lines=29> */
.L_x_42:
[----:B------:R-:W-:Y:S05]  /*1c50*/  BSYNC.RECONVERGENT B0 ;  /* 0x0000000000007941 */ /* 0x000fea0003800200 */
.L_x_41:
        /* <DEDUP_REMOVED lines=40> */
.L_x_52:
[----:B------:R-:W-:Y:S05]  /*1ee0*/  BSYNC.RELIABLE B1 ;  /* 0x0000000000017941 */ /* 0x000fea0003800100 */
.L_x_51:
        /* <DEDUP_REMOVED lines=34> */
.L_x_54:
[----:B------:R-:W-:Y:S05]  /*2110*/  BSYNC.RELIABLE B1 ;  /* 0x0000000000017941 */ /* 0x000fea0003800100 */
.L_x_53:
        /* <DEDUP_REMOVED lines=37> */
.L_x_56:
[----:B-----5:R-:W-:-:S13]  /*2370*/  LOP3.LUT P0, RZ, R27, 0xff, RZ, 0xc0, !PT ;  /* 0x000000ff1bff7812 */ /* 0x020fda000780c0ff */
[----:B------:R-:W-:Y:S05]  /*2380*/  @!P0 BREAK.RELIABLE B1 ;  /* 0x0000000000018942 */ /* 0x000fea0003800100 */
[----:B------:R-:W-:Y:S05]  /*2390*/  @!P0 BRA `(.L_x_50) ;  /* 0x0000000000788947 */ /* 0x000fea0003800000 */
[----:B------:R-:W-:Y:S05]  /*23a0*/  BSYNC.RELIABLE B1 ;  /* 0x0000000000017941 */ /* 0x000fea0003800100 */
.L_x_55:
        /* <DEDUP_REMOVED lines=29> */
.L_x_50:
[----:B------:R-:W-:Y:S05]  /*2580*/  BSYNC.RECONVERGENT B0 ;  /* 0x0000000000007941 */ /* 0x000fea0003800200 */
.L_x_49:
        /* <DEDUP_REMOVED lines=40> */
.L_x_60:
[----:B------:R-:W-:Y:S05]  /*2810*/  BSYNC.RELIABLE B1 ;  /* 0x0000000000017941 */ /* 0x000fea0003800100 */
.L_x_59:
        /* <DEDUP_REMOVED lines=34> */
.L_x_62:
[----:B------:R-:W-:Y:S05]  /*2a40*/  BSYNC.RELIABLE B1 ;  /* 0x0000000000017941 */ /* 0x000fea0003800100 */
.L_x_61:
        /* <DEDUP_REMOVED lines=37> */
.L_x_64:
[----:B-----5:R-:W-:-:S13]  /*2ca0*/  LOP3.LUT P0, RZ, R27, 0xff, RZ, 0xc0, !PT ;  /* 0x000000ff1bff7812 */ /* 0x020fda000780c0ff */
[----:B------:R-:W-:Y:S05]  /*2cb0*/  @!P0 BREAK.RELIABLE B1 ;  /* 0x0000000000018942 */ /* 0x000fea0003800100 */
[----:B------:R-:W-:Y:S05]  /*2cc0*/  @!P0 BRA `(.L_x_58) ;  /* 0x0000000000788947 */ /* 0x000fea0003800000 */
[----:B------:R-:W-:Y:S05]  /*2cd0*/  BSYNC.RELIABLE B1 ;  /* 0x0000000000017941 */ /* 0x000fea0003800100 */
.L_x_63:
        /* <DEDUP_REMOVED lines=29> */
.L_x_58:
[----:B------:R-:W-:Y:S05]  /*2eb0*/  BSYNC.RECONVERGENT B0 ;  /* 0x0000000000007941 */ /* 0x000fea0003800200 */
.L_x_57:
        /* <DEDUP_REMOVED lines=40> */
.L_x_68:
[----:B------:R-:W-:Y:S05]  /*3140*/  BSYNC.RELIABLE B1 ;  /* 0x0000000000017941 */ /* 0x000fea0003800100 */
.L_x_67:
        /* <DEDUP_REMOVED lines=34> */
.L_x_70:
[----:B------:R-:W-:Y:S05]  /*3370*/  BSYNC.RELIABLE B1 ;  /* 0x0000000000017941 */ /* 0x000fea0003800100 */
.L_x_69:
        /* <DEDUP_REMOVED lines=37> */
.L_x_72:
[----:B-----5:R-:W-:-:S13]  /*35d0*/  LOP3.LUT P0, RZ, R27, 0xff, RZ, 0xc0, !PT ;  /* 0x000000ff1bff7812 */ /* 0x020fda000780c0ff */
[----:B------:R-:W-:Y:S05]  /*35e0*/  @!P0 BREAK.RELIABLE B1 ;  /* 0x0000000000018942 */ /* 0x000fea0003800100 */
[----:B------:R-:W-:Y:S05]  /*35f0*/  @!P0 BRA `(.L_x_66) ;  /* 0x0000000000788947 */ /* 0x000fea0003800000 */
[----:B------:R-:W-:Y:S05]  /*3600*/  BSYNC.RELIABLE B1 ;  /* 0x0000000000017941 */ /* 0x000fea0003800100 */
.L_x_71:
        /* <DEDUP_REMOVED lines=29> */
.L_x_66:
[----:B------:R-:W-:Y:S05]  /*37e0*/  BSYNC.RECONVERGENT B0 ;  /* 0x0000000000007941 */ /* 0x000fea0003800200 */
.L_x_65:
        /* <DEDUP_REMOVED lines=40> */
.L_x_76:
[----:B------:R-:W-:Y:S05]  /*3a70*/  BSYNC.RELIABLE B1 ;  /* 0x0000000000017941 */ /* 0x000fea0003800100 */
.L_x_75:
        /* <DEDUP_REMOVED lines=34> */
.L_x_78:
[----:B------:R-:W-:Y:S05]  /*3ca0*/  BSYNC.RELIABLE B1 ;  /* 0x0000000000017941 */ /* 0x000fea0003800100 */
.L_x_77:
        /* <DEDUP_REMOVED lines=37> */
.L_x_80:
[----:B-----5:R-:W-:-:S13]  /*3f00*/  LOP3.LUT P0, RZ, R27, 0xff, RZ, 0xc0, !PT ;  /* 0x000000ff1bff7812 */ /* 0x020fda000780c0ff */
[----:B------:R-:W-:Y:S05]  /*3f10*/  @!P0 BREAK.RELIABLE B1 ;  /* 0x0000000000018942 */ /* 0x000fea0003800100 */
[----:B------:R-:W-:Y:S05]  /*3f20*/  @!P0 BRA `(.L_x_74) ;  /* 0x0000000000788947 */ /* 0x000fea0003800000 */
[----:B------:R-:W-:Y:S05]  /*3f30*/  BSYNC.RELIABLE B1 ;  /* 0x0000000000017941 */ /* 0x000fea0003800100 */
.L_x_79:
        /* <DEDUP_REMOVED lines=29> */
.L_x_74:
[----:B------:R-:W-:Y:S05]  /*4110*/  BSYNC.RECONVERGENT B0 ;  /* 0x0000000000007941 */ /* 0x000fea0003800200 */
.L_x_73:
        /* <DEDUP_REMOVED lines=40> */
.L_x_84:
[----:B------:R-:W-:Y:S05]  /*43a0*/  BSYNC.RELIABLE B1 ;  /* 0x0000000000017941 */ /* 0x000fea0003800100 */
.L_x_83:
        /* <DEDUP_REMOVED lines=34> */
.L_x_86:
[----:B------:R-:W-:Y:S05]  /*45d0*/  BSYNC.RELIABLE B1 ;  /* 0x0000000000017941 */ /* 0x000fea0003800100 */
.L_x_85:
        /* <DEDUP_REMOVED lines=37> */
.L_x_88:
[----:B-----5:R-:W-:-:S13]  /*4830*/  LOP3.LUT P0, RZ, R27, 0xff, RZ, 0xc0, !PT ;  /* 0x000000ff1bff7812 */ /* 0x020fda000780c0ff */
[----:B------:R-:W-:Y:S05]  /*4840*/  @!P0 BREAK.RELIABLE B1 ;  /* 0x0000000000018942 */ /* 0x000fea0003800100 */
[----:B------:R-:W-:Y:S05]  /*4850*/  @!P0 BRA `(.L_x_82) ;  /* 0x0000000000788947 */ /* 0x000fea0003800000 */
[----:B------:R-:W-:Y:S05]  /*4860*/  BSYNC.RELIABLE B1 ;  /* 0x0000000000017941 */ /* 0x000fea0003800100 */
.L_x_87:
        /* <DEDUP_REMOVED lines=29> */
.L_x_82:
[----:B------:R-:W-:Y:S05]  /*4a40*/  BSYNC.RECONVERGENT B0 ;  /* 0x0000000000007941 */ /* 0x000fea0003800200 */
.L_x_81:
        /* <DEDUP_REMOVED lines=40> */
.L_x_92:
[----:B------:R-:W-:Y:S05]  /*4cd0*/  BSYNC.RELIABLE B1 ;  /* 0x0000000000017941 */ /* 0x000fea0003800100 */
.L_x_91:
        /* <DEDUP_REMOVED lines=34> */
.L_x_94:
[----:B------:R-:W-:Y:S05]  /*4f00*/  BSYNC.RELIABLE B1 ;  /* 0x0000000000017941 */ /* 0x000fea0003800100 */
.L_x_93:
        /* <DEDUP_REMOVED lines=37> */
.L_x_96:
[----:B-----5:R-:W-:-:S13]  /*5160*/  LOP3.LUT P0, RZ, R27, 0xff, RZ, 0xc0, !PT ;  /* 0x000000ff1bff7812 */ /* 0x020fda000780c0ff */
[----:B------:R-:W-:Y:S05]  /*5170*/  @!P0 BREAK.RELIABLE B1 ;  /* 0x0000000000018942 */ /* 0x000fea0003800100 */
[----:B------:R-:W-:Y:S05]  /*5180*/  @!P0 BRA `(.L_x_90) ;  /* 0x0000000000788947 */ /* 0x000fea0003800000 */
[----:B------:R-:W-:Y:S05]  /*5190*/  BSYNC.RELIABLE B1 ;  /* 0x0000000000017941 */ /* 0x000fea0003800100 */
.L_x_95:
        /* <DEDUP_REMOVED lines=29> */
.L_x_90:
[----:B------:R-:W-:Y:S05]  /*5370*/  BSYNC.RECONVERGENT B0 ;  /* 0x0000000000007941 */ /* 0x000fea0003800200 */
.L_x_89:
[----:B------:R-:W-:-:S05]  /*5380*/  IMAD R3, R2, R3, 0x5a ;  /* 0x0000005a02037424 */ /* 0x000fca00078e0203 */
[----:B------:R-:W-:-:S05]  /*5390*/  IADD3 R6, P0, PT, R3, R6, RZ ;  /* 0x0000000603067210 */ /* 0x000fca0007f1e0ff */
[----:B------:R-:W-:-:S05]  /*53a0*/  IMAD.X R7, RZ, RZ, R7, P0 ;  /* 0x000000ffff077224 */ /* 0x000fca00000e0607 */
[----:B------:R-:W3:Y:S01]  /*53b0*/  LDG.E.U8 R3, desc[UR36][R6.64] ;  /* 0x0000002406037981 */ /* 0x000ee2000c1e1100 */
[----:B------:R-:W-:Y:S01]  /*53c0*/  BSSY.RECONVERGENT B0, `(.L_x_97) ;  /* 0x000008f000007945 */ /* 0x000fe20003800200 */
[----:B---3--:R-:W-:-:S13]  /*53d0*/  ISETP.NE.AND P0, PT, R3, RZ, PT ;  /* 0x000000ff0300720c */ /* 0x008fda0003f05270 */
[----:B------:R-:W-:Y:S05]  /*53e0*/  @!P0 BRA `(.L_x_98) ;  /* 0x0000000800308947 */ /* 0x000fea0003800000 */
[----:B012---:R-:W2:Y:S01]  /*53f0*/  LDG.E.U8 R5, desc[UR36][R6.64+0x1] ;  /* 0x0000012406057981 */ /* 0x007ea2000c1e1100 */
        /* <DEDUP_REMOVED lines=32> */
.L_x_100:
[----:B------:R-:W-:Y:S05]  /*5600*/  BSYNC.RELIABLE B1 ;  /* 0x0000000000017941 */ /* 0x000fea0003800100 */
.L_x_99:
        /* <DEDUP_REMOVED lines=34> */
.L_x_102:
[----:B------:R-:W-:Y:S05]  /*5830*/  BSYNC.RELIABLE B1 ;  /* 0x0000000000017941 */ /* 0x000fea0003800100 */
.L_x_101:
        /* <DEDUP_REMOVED lines=37> */
.L_x_104:
[----:B-----5:R-:W-:-:S13]  /*5a90*/  LOP3.LUT P0, RZ, R23, 0xff, RZ, 0xc0, !PT ;  /* 0x000000ff17ff7812 */ /* 0x020fda000780c0ff */
[----:B------:R-:W-:Y:S05]  /*5aa0*/  @!P0 BREAK.RELIABLE B1 ;  /* 0x0000000000018942 */ /* 0x000fea0003800100 */
[----:B------:R-:W-:Y:S05]  /*5ab0*/  @!P0 BRA `(.L_x_98) ;  /* 0x00000000007c8947 */ /* 0x000fea0003800000 */
[----:B------:R-:W-:Y:S05]  /*5ac0*/  BSYNC.RELIABLE B1 ;  /* 0x0000000000017941 */ /* 0x000fea0003800100 */
.L_x_103:
        /* <DEDUP_REMOVED lines=17> */
[----:B------:R-:W-:Y:S05]  /*5be0*/  @P0 BRA `(.L_x_98) ;  /* 0x0000000000300947 */ /* 0x000fea0003800000 */
[----:B------:R-:W3:Y:S04]  /*5bf0*/  LDG.E.U8 R17, desc[UR36][R6.64+0x8] ;  /* 0x0000082406117981 */ /* 0x000ee8000c1e1100 */
[----:B------:R-:W4:Y:S04]  /*5c00*/  LDG.E.U8 R21, desc[UR36][R6.64+0x9] ;  /* 0x0000092406157981 */ /* 0x000f28000c1e1100 */
[----:B------:R0:W-:Y:S04]  /*5c10*/  ST.E.U8 desc[UR36][R18.64+0x51], R23 ;  /* 0x0000511712007985 */ /* 0x0001e8000c101124 */
[----:B------:R0:W-:Y:S04]  /*5c20*/  ST.E.U8 desc[UR36][R18.64+0x52], R3 ;  /* 0x0000520312007985 */ /* 0x0001e8000c101124 */
[----:B------:R0:W-:Y:S04]  /*5c30*/  ST.E.U8 desc[UR36][R18.64+0x53], R5 ;  /* 0x0000530512007985 */ /* 0x0001e8000c101124 */
[----:B------:R0:W-:Y:S04]  /*5c40*/  ST.E.U8 desc[UR36][R18.64+0x54], R11 ;  /* 0x0000540b12007985 */ /* 0x0001e8000c101124 */
[----:B------:R0:W-:Y:S04]  /*5c50*/  ST.E.U8 desc[UR36][R18.64+0x55], R13 ;  /* 0x0000550d12007985 */ /* 0x0001e8000c101124 */
[----:B------:R0:W-:Y:S04]  /*5c60*/  ST.E.U8 desc[UR36][R18.64+0x56], R15 ;  /* 0x0000560f12007985 */ /* 0x0001e8000c101124 */
[----:B------:R0:W-:Y:S04]  /*5c70*/  ST.E.U8 desc[UR36][R18.64+0x50], R9 ;  /* 0x0000500912007985 */ /* 0x0001e8000c101124 */
[----:B------:R0:W-:Y:S04]  /*5c80*/  ST.E.U8 desc[UR36][R18.64+0x57], RZ ;  /* 0x000057ff12007985 */ /* 0x0001e8000c101124 */
[----:B---3--:R0:W-:Y:S04]  /*5c90*/  ST.E.U8 desc[UR36][R18.64+0x58], R17 ;  /* 0x0000581112007985 */ /* 0x0081e8000c101124 */
[----:B----4-:R0:W-:Y:S02]  /*5ca0*/  ST.E.U8 desc[UR36][R18.64+0x59], R21 ;  /* 0x0000591512007985 */ /* 0x0101e4000c101124 */
.L_x_98:
[----:B------:R-:W-:Y:S05]  /*5cb0*/  BSYNC.RECONVERGENT B0 ;  /* 0x0000000000007941 */ /* 0x000fea0003800200 */
.L_x_97:
[----:B------:R-:W-:Y:S01]  /*5cc0*/  BSSY.RECONVERGENT B1, `(.L_x_105) ;  /* 0x00000cc000017945 */ /* 0x000fe20003800200 */
[----:B0-----:R-:W-:-:S07]  /*5cd0*/  IMAD.MOV.U32 R3, RZ, RZ, RZ ;  /* 0x000000ffff037224 */ /* 0x001fce00078e00ff */
.L_x_125:
[----:B012---:R-:W0:Y:S01]  /*5ce0*/  LDC.64 R4, c[0x0][0x380] ;  /* 0x0000e000ff047b82 */ /* 0x007e220000000a00 */
[----:B------:R-:W-:-:S04]  /*5cf0*/  IMAD.IADD R0, R2, 0x1, R3 ;  /* 0x0000000102007824 */ /* 0x000fc800078e0203 */
[----:B------:R-:W-:-:S05]  /*5d00*/  IMAD R7, R0, 0xa, RZ ;  /* 0x0000000a00077824 */ /* 0x000fca00078e02ff */
[----:B0-----:R-:W-:-:S05]  /*5d10*/  IADD3 R4, P0, PT, R7, R4, RZ ;  /* 0x0000000407047210 */ /* 0x001fca0007f1e0ff */
[----:B------:R-:W-:-:S05]  /*5d20*/  IMAD.X R5, RZ, RZ, R5, P0 ;  /* 0x000000ffff057224 */ /* 0x000fca00000e0605 */
[----:B------:R-:W2:Y:S01]  /*5d30*/  LDG.E.U8 R21, desc[UR36][R4.64] ;  /* 0x0000002404157981 */ /* 0x000ea2000c1e1100 */
[----:B------:R-:W-:Y:S01]  /*5d40*/  VIADD R3, R3, 0x1 ;  /* 0x0000000103037836 */ /* 0x000fe20000000000 */
[----:B------:R-:W-:Y:S04]  /*5d50*/  BSSY.RECONVERGENT B0, `(.L_x_106) ;  /* 0x00000c1000007945 */ /* 0x000fe80003800200 */
[----:B------:R-:W-:Y:S02]  /*5d60*/  ISETP.NE.AND P0, PT, R3, 0xa, PT ;  /* 0x0000000a0300780c */ /* 0x000fe40003f05270 */
[----:B--2---:R-:W-:-:S13]  /*5d70*/  ISETP.NE.AND P1, PT, R21, RZ, PT ;  /* 0x000000ff1500720c */ /* 0x004fda0003f25270 */
[----:B------:R-:W-:Y:S05]  /*5d80*/  @!P1 BRA `(.L_x_107) ;  /* 0x0000000800f49947 */ /* 0x000fea0003800000 */
[----:B------:R-:W2:Y:S02]  /*5d90*/  LDG.E.U8 R17, desc[UR36][R4.64+0x1] ;  /* 0x0000012404117981 */ /* 0x000ea4000c1e1100 */
        /* <DEDUP_REMOVED lines=16> */
[----:B------:R-:W-:Y:S05]  /*5ea0*/  @P1 BRA `(.L_x_107) ;  /* 0x0000000800ac1947 */ /* 0x000fea0003800000 */
[----:B------:R-:W2:Y:S01]  /*5eb0*/  LD.E.U8 R0, desc[UR36][R18.64+0x46] ;  /* 0x0000462412007980 */ /* 0x000ea2000c101100 */
[----:B------:R-:W-:Y:S01]  /*5ec0*/  BSSY.RECONVERGENT B2, `(.L_x_108) ;  /* 0x000003e000027945 */ /* 0x000fe20003800200 */
[----:B------:R-:W-:Y:S01]  /*5ed0*/  IMAD.MOV.U32 R23, RZ, RZ, RZ ;  /* 0x000000ffff177224 */ /* 0x000fe200078e00ff */
[----:B--2---:R-:W-:Y:S01]  /*5ee0*/  ISETP.NE.AND P1, PT, R0, RZ, PT ;  /* 0x000000ff0000720c */ /* 0x004fe20003f25270 */
[----:B------:R-:W-:-:S12]  /*5ef0*/  IMAD.MOV.U32 R0, RZ, RZ, RZ ;  /* 0x000000ffff007224 */ /* 0x000fd800078e00ff */
.L_x_115:
[----:B------:R-:W-:Y:S01]  /*5f00*/  BSSY.RECONVERGENT B3, `(.L_x_109) ;  /* 0x0000026000037945 */ /* 0x000fe20003800200 */
[----:B0-----:R-:W-:-:S03]  /*5f10*/  IMAD.MOV.U32 R6, RZ, RZ, RZ ;  /* 0x000000ffff067224 */ /* 0x001fc600078e00ff */
[----:B-----5:R-:W-:Y:S05]  /*5f20*/  @!P1 BRA `(.L_x_110) ;  /* 0x00000000008c9947 */ /* 0x020fea0003800000 */
[----:B------:R-:W2:Y:S02]  /*5f30*/  LD.E.U8 R6, desc[UR36][R18.64+0x47] ;  /* 0x0000472412067980 */ /* 0x000ea4000c101100 */
[----:B--2---:R-:W-:Y:S01]  /*5f40*/  ISETP.NE.AND P2, PT, R6, RZ, PT ;  /* 0x000000ff0600720c */ /* 0x004fe20003f45270 */
[----:B------:R-:W-:-:S12]  /*5f50*/  IMAD.MOV.U32 R6, RZ, RZ, 0x1 ;  /* 0x00000001ff067424 */ /* 0x000fd800078e00ff */
[----:B------:R-:W-:Y:S05]  /*5f60*/  @!P2 BRA `(.L_x_110) ;  /* 0x00000000007ca947 */ /* 0x000fea0003800000 */
        /* <DEDUP_REMOVED lines=29> */
[----:B--2---:R-:W-:-:S04]  /*6140*/  ISETP.NE.AND P2, PT, R6, RZ, PT ;  /* 0x000000ff0600720c */ /* 0x004fc80003f45270 */
[----:B------:R-:W-:-:S09]  /*6150*/  SEL R6, RZ, 0x9, P2 ;  /* 0x00000009ff067807 */ /* 0x000fd20001000000 */
.L_x_110:
[----:B------:R-:W-:Y:S05]  /*6160*/  BSYNC.RECONVERGENT B3 ;  /* 0x0000000000037941 */ /* 0x000fea0003800200 */
.L_x_109:
[----:B------:R-:W-:-:S13]  /*6170*/  ISETP.GE.U32.AND P2, PT, R23, R6, PT ;  /* 0x000000061700720c */ /* 0x000fda0003f46070 */
[----:B------:R-:W-:Y:S05]  /*6180*/  @P2 BRA `(.L_x_111) ;  /* 0x0000000000442947 */ /* 0x000fea0003800000 */
[----:B------:R-:W-:-:S05]  /*6190*/  IADD3 R6, P2, PT, R18, R23, RZ ;  /* 0x0000001712067210 */ /* 0x000fca0007f5e0ff */
[----:B------:R-:W-:-:S05]  /*61a0*/  IMAD.X R7, RZ, RZ, R19, P2 ;  /* 0x000000ffff077224 */ /* 0x000fca00010e0613 */
[----:B------:R0:W5:Y:S01]  /*61b0*/  LD.E.U8 R27, desc[UR36][R6.64+0x46] ;  /* 0x00004624061b7980 */ /* 0x000162000c101100 */
[----:B------:R-:W-:Y:S01]  /*61c0*/  BSSY.RECONVERGENT B3, `(.L_x_112) ;  /* 0x000000b000037945 */ /* 0x000fe20003800200 */
[----:B------:R-:W-:-:S07]  /*61d0*/  IMAD.MOV.U32 R25, RZ, RZ, RZ ;  /* 0x000000ffff197224 */ /* 0x000fce00078e00ff */
.L_x_114:
[----:B------:R-:W-:-:S13]  /*61e0*/  ISETP.GT.U32.AND P2, PT, R25, 0x5, PT ;  /* 0x000000051900780c */ /* 0x000fda0003f44070 */
[----:B------:R-:W-:Y:S05]  /*61f0*/  @P2 BRA `(.L_x_113) ;  /* 0x00000000001c2947 */ /* 0x000fea0003800000 */
[----:B0-----:R-:W-:-:S05]  /*6200*/  IADD3 R6, P2, PT, R25, R4, RZ ;  /* 0x0000000419067210 */ /* 0x001fca0007f5e0ff */
[----:B------:R-:W-:-:S05]  /*6210*/  IMAD.X R7, RZ, RZ, R5, P2 ;  /* 0x000000ffff077224 */ /* 0x000fca00010e0605 */
[----:B------:R-:W2:Y:S01]  /*6220*/  LDG.E.U8 R6, desc[UR36][R6.64] ;  /* 0x0000002406067981 */ /* 0x000ea2000c1e1100 */
[----:B------:R-:W-:Y:S01]  /*6230*/  VIADD R25, R25, 0x1 ;  /* 0x0000000119197836 */ /* 0x000fe20000000000 */
[----:B--2--5:R-:W-:-:S13]  /*6240*/  ISETP.NE.AND P2, PT, R27, R6, PT ;  /* 0x000000061b00720c */ /* 0x024fda0003f45270 */
[----:B------:R-:W-:Y:S05]  /*6250*/  @P2 BRA `(.L_x_114) ;  /* 0xfffffffc00e02947 */ /* 0x000fea000383ffff */
[----:B------:R-:W-:-:S07]  /*6260*/  VIADD R0, R0, 0x1 ;  /* 0x0000000100007836 */ /* 0x000fce0000000000 */
.L_x_113:
[----:B------:R-:W-:Y:S05]  /*6270*/  BSYNC.RECONVERGENT B3 ;  /* 0x0000000000037941 */ /* 0x000fea0003800200 */
.L_x_112:
[----:B------:R-:W-:Y:S01]  /*6280*/  VIADD R23, R23, 0x1 ;  /* 0x0000000117177836 */ /* 0x000fe20000000000 */
[----:B------:R-:W-:Y:S06]  /*6290*/  BRA `(.L_x_115) ;  /* 0xfffffffc00187947 */ /* 0x000fec000383ffff */
.L_x_111:
[----:B------:R-:W-:Y:S05]  /*62a0*/  BSYNC.RECONVERGENT B2 ;  /* 0x0000000000027941 */ /* 0x000fea0003800200 */
.L_x_108:
[----:B------:R-:W-:-:S13]  /*62b0*/  ISETP.NE.AND P1, PT, R0, 0x2, PT ;  /* 0x000000020000780c */ /* 0x000fda0003f25270 */
[----:B------:R-:W-:Y:S05]  /*62c0*/  @P1 BRA `(.L_x_116) ;  /* 0x0000000000381947 */ /* 0x000fea0003800000 */
[----:B------:R-:W2:Y:S04]  /*62d0*/  LDG.E.U8 R7, desc[UR36][R4.64+0x7] ;  /* 0x0000072404077981 */ /* 0x000ea8000c1e1100 */
        /* <DEDUP_REMOVED lines=8> */
[----:B------:R0:W-:Y:S04]  /*6360*/  ST.E.U8 desc[UR36][R18.64+0x42], RZ ;  /* 0x000042ff12007985 */ /* 0x0001e8000c101124 */
[----:B--2---:R0:W-:Y:S04]  /*6370*/  ST.E.U8 desc[UR36][R18.64+0x43], R7 ;  /* 0x0000430712007985 */ /* 0x0041e8000c101124 */
[----:B---3--:R0:W-:Y:S04]  /*6380*/  ST.E.U8 desc[UR36][R18.64+0x44], R23 ;  /* 0x0000441712007985 */ /* 0x0081e8000c101124 */
[----:B----4-:R0:W-:Y:S01]  /*6390*/  ST.E.U8 desc[UR36][R18.64+0x45], R25 ;  /* 0x0000451912007985 */ /* 0x0101e2000c101124 */
[----:B------:R-:W-:Y:S05]  /*63a0*/  BRA `(.L_x_107) ;  /* 0x00000004006c7947 */ /* 0x000fea0003800000 */
.L_x_116:
[----:B------:R-:W2:Y:S01]  /*63b0*/  LD.E.U8 R0, desc[UR36][R18.64+0x28] ;  /* 0x0000282412007980 */ /* 0x000ea2000c101100 */
[----:B------:R-:W-:Y:S01]  /*63c0*/  BSSY.RECONVERGENT B2, `(.L_x_117) ;  /* 0x000003e000027945 */ /* 0x000fe20003800200 */
[----:B------:R-:W-:Y:S01]  /*63d0*/  IMAD.MOV.U32 R23, RZ, RZ, RZ ;  /* 0x000000ffff177224 */ /* 0x000fe200078e00ff */
[----:B--2---:R-:W-:Y:S01]  /*63e0*/  ISETP.NE.AND P1, PT, R0, RZ, PT ;  /* 0x000000ff0000720c */ /* 0x004fe20003f25270 */
[----:B------:R-:W-:-:S12]  /*63f0*/  IMAD.MOV.U32 R0, RZ, RZ, RZ ;  /* 0x000000ffff007224 */ /* 0x000fd800078e00ff */
.L_x_124:
        /* <DEDUP_REMOVED lines=38> */
.L_x_119:
[----:B------:R-:W-:Y:S05]  /*6660*/  BSYNC.RECONVERGENT B3 ;  /* 0x0000000000037941 */ /* 0x000fea0003800200 */
.L_x_118:
[----:B------:R-:W-:-:S13]  /*6670*/  ISETP.GE.U32.AND P2, PT, R23, R6, PT ;  /* 0x000000061700720c */ /* 0x000fda0003f46070 */
[----:B------:R-:W-:Y:S05]  /*6680*/  @P2 BRA `(.L_x_120) ;  /* 0x0000000000442947 */ /* 0x000fea0003800000 */
[----:B------:R-:W-:-:S05]  /*6690*/  IADD3 R6, P2, PT, R18, R23, RZ ;  /* 0x0000001712067210 */ /* 0x000fca0007f5e0ff */
[----:B------:R-:W-:-:S05]  /*66a0*/  IMAD.X R7, RZ, RZ, R19, P2 ;  /* 0x000000ffff077224 */ /* 0x000fca00010e0613 */
[----:B------:R0:W5:Y:S01]  /*66b0*/  LD.E.U8 R27, desc[UR36][R6.64+0x28] ;  /* 0x00002824061b7980 */ /* 0x000162000c101100 */
[----:B------:R-:W-:Y:S01]  /*66c0*/  BSSY.RECONVERGENT B3, `(.L_x_121) ;  /* 0x000000b000037945 */ /* 0x000fe20003800200 */
[----:B------:R-:W-:-:S07]  /*66d0*/  IMAD.MOV.U32 R25, RZ, RZ, RZ ;  /* 0x000000ffff197224 */ /* 0x000fce00078e00ff */
.L_x_123:
        /* <DEDUP_REMOVED lines=9> */
.L_x_122:
[----:B------:R-:W-:Y:S05]  /*6770*/  BSYNC.RECONVERGENT B3 ;  /* 0x0000000000037941 */ /* 0x000fea0003800200 */
.L_x_121:
[----:B------:R-:W-:Y:S01]  /*6780*/  VIADD R23, R23, 0x1 ;  /* 0x0000000117177836 */ /* 0x000fe20000000000 */
[----:B------:R-:W-:Y:S06]  /*6790*/  BRA `(.L_x_124) ;  /* 0xfffffffc00187947 */ /* 0x000fec000383ffff */
.L_x_120:
[----:B------:R-:W-:Y:S05]  /*67a0*/  BSYNC.RECONVERGENT B2 ;  /* 0x0000000000027941 */ /* 0x000fea0003800200 */
.L_x_117:
[----:B------:R-:W-:-:S13]  /*67b0*/  ISETP.NE.AND P1, PT, R0, 0x4, PT ;  /* 0x000000040000780c */ /* 0x000fda0003f25270 */
[----:B------:R-:W2:Y:S04]  /*67c0*/  @!P1 LDG.E.U8 R7, desc[UR36][R4.64+0x7] ;  /* 0x0000072404079981 */ /* 0x000ea8000c1e1100 */
        /* <DEDUP_REMOVED lines=8> */
[----:B------:R1:W-:Y:S04]  /*6850*/  @!P1 ST.E.U8 desc[UR36][R18.64+0x60], RZ ;  /* 0x000060ff12009985 */ /* 0x0003e8000c101124 */
[----:B--2---:R1:W-:Y:S04]  /*6860*/  @!P1 ST.E.U8 desc[UR36][R18.64+0x61], R7 ;  /* 0x0000610712009985 */ /* 0x0043e8000c101124 */
[----:B---3--:R1:W-:Y:S04]  /*6870*/  @!P1 ST.E.U8 desc[UR36][R18.64+0x62], R23 ;  /* 0x0000621712009985 */ /* 0x0083e8000c101124 */
[----:B----4-:R1:W-:Y:S04]  /*6880*/  @!P1 ST.E.U8 desc[UR36][R18.64+0x63], R25 ;  /* 0x0000631912009985 */ /* 0x0103e8000c101124 */
[----:B------:R-:W2:Y:S04]  /*6890*/  @P1 LDG.E.U8 R27, desc[UR36][R4.64+0x7] ;  /* 0x00000724041b1981 */ /* 0x000ea8000c1e1100 */
[----:B------:R-:W3:Y:S04]  /*68a0*/  @P1 LDG.E.U8 R7, desc[UR36][R4.64+0x8] ;  /* 0x0000082404071981 */ /* 0x000ee8000c1e1100 */
[----:B------:R-:W4:Y:S04]  /*68b0*/  @P1 LDG.E.U8 R23, desc[UR36][R4.64+0x9] ;  /* 0x0000092404171981 */ /* 0x000f28000c1e1100 */
[----:B------:R1:W-:Y:S04]  /*68c0*/  @P1 ST.E.U8 desc[UR36][R18.64], R21 ;  /* 0x0000001512001985 */ /* 0x0003e8000c101124 */
[----:B------:R1:W-:Y:S04]  /*68d0*/  @P1 ST.E.U8 desc[UR36][R18.64+0x1], R17 ;  /* 0x0000011112001985 */ /* 0x0003e8000c101124 */
[----:B------:R1:W-:Y:S04]  /*68e0*/  @P1 ST.E.U8 desc[UR36][R18.64+0x2], R15 ;  /* 0x0000020f12001985 */ /* 0x0003e8000c101124 */
[----:B------:R1:W-:Y:S04]  /*68f0*/  @P1 ST.E.U8 desc[UR36][R18.64+0x3], R13 ;  /* 0x0000030d12001985 */ /* 0x0003e8000c101124 */
[----:B------:R1:W-:Y:S04]  /*6900*/  @P1 ST.E.U8 desc[UR36][R18.64+0x4], R11 ;  /* 0x0000040b12001985 */ /* 0x0003e8000c101124 */
[----:B------:R1:W-:Y:S04]  /*6910*/  @P1 ST.E.U8 desc[UR36][R18.64+0x5], R9 ;  /* 0x0000050912001985 */ /* 0x0003e8000c101124 */
[----:B------:R1:W-:Y:S04]  /*6920*/  @P1 ST.E.U8 desc[UR36][R18.64+0x6], RZ ;  /* 0x000006ff12001985 */ /* 0x0003e8000c101124 */
[----:B--2---:R1:W-:Y:S04]  /*6930*/  @P1 ST.E.U8 desc[UR36][R18.64+0x7], R27 ;  /* 0x0000071b12001985 */ /* 0x0043e8000c101124 */
[----:B---3--:R1:W-:Y:S04]  /*6940*/  @P1 ST.E.U8 desc[UR36][R18.64+0x8], R7 ;  /* 0x0000080712001985 */ /* 0x0083e8000c101124 */
[----:B----4-:R1:W-:Y:S02]  /*6950*/  @P1 ST.E.U8 desc[UR36][R18.64+0x9], R23 ;  /* 0x0000091712001985 */ /* 0x0103e4000c101124 */
.L_x_107:
[----:B------:R-:W-:Y:S05]  /*6960*/  BSYNC.RECONVERGENT B0 ;  /* 0x0000000000007941 */ /* 0x000fea0003800200 */
.L_x_106:
[----:B------:R-:W-:Y:S05]  /*6970*/  @P0 BRA `(.L_x_125) ;  /* 0xfffffff000d80947 */ /* 0x000fea000383ffff */
[----:B------:R-:W-:Y:S05]  /*6980*/  BSYNC.RECONVERGENT B1 ;  /* 0x0000000000017941 */ /* 0x000fea0003800200 */
.L_x_105:
[----:B------:R-:W-:Y:S01]  /*6990*/  BSSY.RECONVERGENT B7, `(.L_x_126) ;  /* 0x0000183000077945 */ /* 0x000fe20003800200 */
[----:B01----:R-:W-:-:S07]  /*69a0*/  IMAD.MOV.U32 R23, RZ, RZ, RZ ;  /* 0x000000ffff177224 */ /* 0x003fce00078e00ff */
.L_x_161:
[----:B0-----:R-:W0:Y:S01]  /*69b0*/  LDC.64 R16, c[0x0][0x380] ;  /* 0x0000e000ff107b82 */ /* 0x001e220000000a00 */
[----:B------:R-:W-:-:S04]  /*69c0*/  IMAD.IADD R0, R2, 0x1, R23 ;  /* 0x0000000102007824 */ /* 0x000fc800078e0217 */
[----:B-12---:R-:W-:-:S05]  /*69d0*/  IMAD R3, R0, 0xa, RZ ;  /* 0x0000000a00037824 */ /* 0x006fca00078e02ff */
[----:B0-----:R-:W-:-:S05]  /*69e0*/  IADD3 R16, P0, PT, R3, R16, RZ ;  /* 0x0000001003107210 */ /* 0x001fca0007f1e0ff */
[----:B------:R-:W-:-:S05]  /*69f0*/  IMAD.X R17, RZ, RZ, R17, P0 ;  /* 0x000000ffff117224 */ /* 0x000fca00000e0611 */
[----:B------:R-:W2:Y:S01]  /*6a00*/  LDG.E.U8 R13, desc[UR36][R16.64] ;  /* 0x00000024100d7981 */ /* 0x000ea2000c1e1100 */
[----:B------:R-:W-:Y:S01]  /*6a10*/  VIADD R23, R23, 0x1 ;  /* 0x0000000117177836 */ /* 0x000fe20000000000 */
[----:B------:R-:W-:Y:S04]  /*6a20*/  BSSY.RECONVERGENT B6, `(.L_x_127) ;  /* 0x0000177000067945 */ /* 0x000fe80003800200 */
[----:B------:R-:W-:-:S04]  /*6a30*/  ISETP.NE.AND P1, PT, R23, 0xa, PT ;  /* 0x0000000a1700780c */ /* 0x000fc80003f25270 */
[----:B------:R-:W-:Y:S02]  /*6a40*/  P2R R25, PR, RZ, 0x2 ;  /* 0x00000002ff197803 */ /* 0x000fe40000000000 */
        /* <DEDUP_REMOVED lines=22> */
.L_x_136:
        /* <DEDUP_REMOVED lines=38> */
.L_x_131:
[----:B------:R-:W-:Y:S05]  /*6e10*/  BSYNC.RECONVERGENT B1 ;  /* 0x0000000000017941 */ /* 0x000fea0003800200 */
.L_x_130:
[----:B------:R-:W-:-:S13]  /*6e20*/  ISETP.GE.U32.AND P1, PT, R15, R4, PT ;  /* 0x000000040f00720c */ /* 0x000fda0003f26070 */
[----:B------:R-:W-:Y:S05]  /*6e30*/  @P1 BRA `(.L_x_132) ;  /* 0x0000000000541947 */ /* 0x000fea0003800000 */
[----:B------:R-:W-:-:S05]  /*6e40*/  IADD3 R4, P1, PT, R18, R15, RZ ;  /* 0x0000000f12047210 */ /* 0x000fca0007f3e0ff */
[----:B------:R-:W-:-:S05]  /*6e50*/  IMAD.X R5, RZ, RZ, R19, P1 ;  /* 0x000000ffff057224 */ /* 0x000fca00008e0613 */
[----:B------:R0:W5:Y:S01]  /*6e60*/  LD.E.U8 R27, desc[UR36][R4.64+0xa] ;  /* 0x00000a24041b7980 */ /* 0x000162000c101100 */
[----:B------:R-:W-:Y:S01]  /*6e70*/  BSSY.RECONVERGENT B1, `(.L_x_133) ;  /* 0x000000f000017945 */ /* 0x000fe20003800200 */
[----:B------:R-:W-:Y:S02]  /*6e80*/  IMAD.MOV.U32 R6, RZ, RZ, RZ ;  /* 0x000000ffff067224 */ /* 0x000fe400078e00ff */
[----:B------:R-:W-:Y:S02]  /*6e90*/  IMAD.MOV.U32 R8, RZ, RZ, R16 ;  /* 0x000000ffff087224 */ /* 0x000fe400078e0010 */
[----:B------:R-:W-:-:S07]  /*6ea0*/  IMAD.MOV.U32 R21, RZ, RZ, R17 ;  /* 0x000000ffff157224 */ /* 0x000fce00078e0011 */
.L_x_135:
[----:B------:R-:W-:-:S13]  /*6eb0*/  ISETP.GT.U32.AND P1, PT, R6, 0x4, PT ;  /* 0x000000040600780c */ /* 0x000fda0003f24070 */
[----:B------:R-:W-:Y:S05]  /*6ec0*/  @P1 BRA `(.L_x_134) ;  /* 0x0000000000241947 */ /* 0x000fea0003800000 */
[----:B0-----:R-:W-:Y:S02]  /*6ed0*/  IMAD.MOV.U32 R4, RZ, RZ, R8 ;  /* 0x000000ffff047224 */ /* 0x001fe400078e0008 */
[----:B------:R-:W-:-:S05]  /*6ee0*/  IMAD.MOV.U32 R5, RZ, RZ, R21 ;  /* 0x000000ffff057224 */ /* 0x000fca00078e0015 */
[----:B------:R-:W2:Y:S01]  /*6ef0*/  LDG.E.U8 R4, desc[UR36][R4.64] ;  /* 0x0000002404047981 */ /* 0x000ea2000c1e1100 */
[----:B------:R-:W-:Y:S01]  /*6f00*/  IADD3 R8, P2, PT, R8, 0x1, RZ ;  /* 0x0000000108087810 */ /* 0x000fe20007f5e0ff */
[----:B------:R-:W-:-:S04]  /*6f10*/  VIADD R6, R6, 0x1 ;  /* 0x0000000106067836 */ /* 0x000fc80000000000 */
[----:B------:R-:W-:Y:S01]  /*6f20*/  IMAD.X R21, RZ, RZ, R21, P2 ;  /* 0x000000ffff157224 */ /* 0x000fe200010e0615 */
[----:B--2--5:R-:W-:-:S13]  /*6f30*/  ISETP.NE.AND P1, PT, R27, R4, PT ;  /* 0x000000041b00720c */ /* 0x024fda0003f25270 */
[----:B------:R-:W-:Y:S05]  /*6f40*/  @P1 BRA `(.L_x_135) ;  /* 0xfffffffc00d81947 */ /* 0x000fea000383ffff */
[----:B------:R-:W-:-:S07]  /*6f50*/  VIADD R0, R0, 0x1 ;  /* 0x0000000100007836 */ /* 0x000fce0000000000 */
.L_x_134:
[----:B------:R-:W-:Y:S05]  /*6f60*/  BSYNC.RECONVERGENT B1 ;  /* 0x0000000000017941 */ /* 0x000fea0003800200 */
.L_x_133:
[----:B------:R-:W-:Y:S01]  /*6f70*/  VIADD R15, R15, 0x1 ;  /* 0x000000010f0f7836 */ /* 0x000fe20000000000 */
[----:B------:R-:W-:Y:S06]  /*6f80*/  BRA `(.L_x_136) ;  /* 0xfffffffc00087947 */ /* 0x000fec000383ffff */
.L_x_132:
[----:B------:R-:W-:Y:S05]  /*6f90*/  BSYNC.RECONVERGENT B0 ;  /* 0x0000000000007941 */ /* 0x000fea0003800200 */
.L_x_129:
[----:B------:R-:W-:-:S13]  /*6fa0*/  ISETP.NE.AND P0, PT, R0, 0x2, PT ;  /* 0x000000020000780c */ /* 0x000fda0003f05270 */
[----:B------:R-:W-:Y:S05]  /*6fb0*/  @P0 BRA `(.L_x_137) ;  /* 0x00000000003c0947 */ /* 0x000fea0003800000 */
[----:B------:R-:W2:Y:S04]  /*6fc0*/  LDG.E.U8 R5, desc[UR36][R16.64+0x6] ;  /* 0x0000062410057981 */ /* 0x000ea8000c1e1100 */
[----:B------:R-:W3:Y:S04]  /*6fd0*/  LDG.E.U8 R15, desc[UR36][R16.64+0x7] ;  /* 0x00000724100f7981 */ /* 0x000ee8000c1e1100 */
[----:B------:R-:W4:Y:S04]  /*6fe0*/  LDG.E.U8 R21, desc[UR36][R16.64+0x8] ;  /* 0x0000082410157981 */ /* 0x000f28000c1e1100 */
[----:B------:R-:W5:Y:S04]  /*6ff0*/  LDG.E.U8 R27, desc[UR36][R16.64+0x9] ;  /* 0x00000924101b7981 */ /* 0x000f68000c1e1100 */
        /* <DEDUP_REMOVED lines=9> */
[----:B-----5:R0:W-:Y:S01]  /*7090*/  ST.E.U8 desc[UR36][R18.64+0x27], R27 ;  /* 0x0000271b12007985 */ /* 0x0201e2000c101124 */
[----:B------:R-:W-:Y:S05]  /*70a0*/  BRA `(.L_x_128) ;  /* 0x0000001000387947 */ /* 0x000fea0003800000 */
.L_x_137:
[----:B------:R-:W-:Y:S01]  /*70b0*/  MOV R0, 0x0 ;  /* 0x0000000000007802 */ /* 0x000fe20000000f00 */
[----:B------:R-:W-:Y:S02]  /*70c0*/  IMAD.MOV.U32 R4, RZ, RZ, 0x2 ;  /* 0x00000002ff047424 */ /* 0x000fe400078e00ff */
[----:B------:R-:W-:Y:S01]  /*70d0*/  IMAD.MOV.U32 R5, RZ, RZ, RZ ;  /* 0x000000ffff057224 */ /* 0x000fe200078e00ff */
[----:B------:R0:W1:Y:S06]  /*70e0*/  LDC.64 R6, c[0x4][R0] ;  /* 0x0100000000067b82 */ /* 0x00006c0000000a00 */
[----:B------:R-:W-:-:S07]  /*70f0*/  LEPC R20, `(.L_x_138) ;  /* 0x000000001014794e */ /* 0x000fce0000000000 */
[----:B01----:R-:W-:Y:S05]  /*7100*/  CALL.ABS.NOINC R6 ;  /* 0x0000000006007343 */ /* 0x003fea0003c00000 */
.L_x_138:
[----:B------:R0:W-:Y:S04]  /*7110*/  ST.E.U8 desc[UR36][R4.64+0x1], RZ ;  /* 0x000001ff04007985 */ /* 0x0001e8000c101124 */
[----:B------:R-:W2:Y:S01]  /*7120*/  LD.E.U8 R0, desc[UR36][R18.64+0x50] ;  /* 0x0000502412007980 */ /* 0x000ea2000c101100 */
[----:B------:R-:W-:Y:S04]  /*7130*/  BSSY.RECONVERGENT B1, `(.L_x_139) ;  /* 0x0000072000017945 */ /* 0x000fe80003800200 */
[----:B------:R-:W-:Y:S01]  /*7140*/  BSSY.RELIABLE B0, `(.L_x_140) ;  /* 0x000006a000007945 */ /* 0x000fe20003800100 */
[----:B------:R-:W-:Y:S01]  /*7150*/  IMAD.MOV.U32 R3, RZ, RZ, RZ ;  /* 0x000000ffff037224 */ /* 0x000fe200078e00ff */
[----:B0-2---:R-:W-:-:S13]  /*7160*/  ISETP.NE.AND P0, PT, R0, RZ, PT ;  /* 0x000000ff0000720c */ /* 0x005fda0003f05270 */
.L_x_149:
[----:B------:R-:W-:Y:S01]  /*7170*/  BSSY.RECONVERGENT B2, `(.L_x_141) ;  /* 0x0000026000027945 */ /* 0x000fe20003800200 */
[----:B------:R-:W-:-:S03]  /*7180*/  IMAD.MOV.U32 R0, RZ, RZ, RZ ;  /* 0x000000ffff007224 */ /* 0x000fc600078e00ff */
        /* <DEDUP_REMOVED lines=36> */
.L_x_142:
[----:B------:R-:W-:Y:S05]  /*73d0*/  BSYNC.RECONVERGENT B2 ;  /* 0x0000000000027941 */ /* 0x000fea0003800200 */
.L_x_141:
[----:B------:R-:W-:Y:S02]  /*73e0*/  ISETP.GE.U32.AND P1, PT, R3, R0, PT ;  /* 0x000000000300720c */ /* 0x000fe40003f26070 */
[----:B------:R-:W-:-:S11]  /*73f0*/  CS2R R8, SRZ ;  /* 0x0000000000087805 */ /* 0x000fd6000001ff00 */
[----:B------:R-:W-:Y:S05]  /*7400*/  @P1 BREAK.RELIABLE B0 ;  /* 0x0000000000001942 */ /* 0x000fea0003800100 */
[----:B------:R-:W-:Y:S05]  /*7410*/  @P1 BRA `(.L_x_143) ;  /* 0x00000004000c1947 */ /* 0x000fea0003800000 */
[----:B------:R-:W2:Y:S01]  /*7420*/  LD.E.U8 R0, desc[UR36][R18.64+0x5a] ;  /* 0x00005a2412007980 */ /* 0x000ea2000c101100 */
[----:B------:R-:W-:Y:S01]  /*7430*/  IADD3 R6, P2, PT, R18, R3, RZ ;  /* 0x0000000312067210 */ /* 0x000fe20007f5e0ff */
[----:B------:R-:W-:Y:S01]  /*7440*/  BSSY.RECONVERGENT B2, `(.L_x_144) ;  /* 0x0000036000027945 */ /* 0x000fe20003800200 */
[----:B------:R-:W-:-:S03]  /*7450*/  IMAD.MOV.U32 R9, RZ, RZ, RZ ;  /* 0x000000ffff097224 */ /* 0x000fc600078e00ff */
[----:B------:R-:W-:Y:S01]  /*7460*/  IMAD.X R7, RZ, RZ, R19, P2 ;  /* 0x000000ffff077224 */ /* 0x000fe200010e0613 */
[----:B--2---:R-:W-:Y:S02]  /*7470*/  ISETP.NE.AND P1, PT, R0, RZ, PT ;  /* 0x000000ff0000720c */ /* 0x004fe40003f25270 */
[----:B------:R-:W-:-:S11]  /*7480*/  PRMT R0, RZ, 0x7610, R0 ;  /* 0x00007610ff007816 */ /* 0x000fd60000000000 */
.L_x_148:
        /* <DEDUP_REMOVED lines=38> */
.L_x_146:
[----:B------:R-:W-:Y:S05]  /*76f0*/  BSYNC.RECONVERGENT B3 ;  /* 0x0000000000037941 */ /* 0x000fea0003800200 */
.L_x_145:
[----:B------:R-:W-:-:S13]  /*7700*/  ISETP.GE.U32.AND P2, PT, R9, R8, PT ;  /* 0x000000080900720c */ /* 0x000fda0003f46070 */
[----:B------:R-:W-:Y:S05]  /*7710*/  @P2 BRA `(.L_x_147) ;  /* 0x0000000000202947 */ /* 0x000fea0003800000 */
[----:B------:R-:W-:Y:S01]  /*7720*/  IADD3 R10, P2, PT, R18, R9, RZ ;  /* 0x00000009120a7210 */ /* 0x000fe20007f5e0ff */
[----:B------:R-:W2:Y:S04]  /*7730*/  LD.E.U8 R8, desc[UR36][R6.64+0x50] ;  /* 0x0000502406087980 */ /* 0x000ea8000c101100 */
[----:B------:R-:W-:-:S06]  /*7740*/  IMAD.X R11, RZ, RZ, R19, P2 ;  /* 0x000000ffff0b7224 */ /* 0x000fcc00010e0613 */
[----:B------:R-:W2:Y:S01]  /*7750*/  LD.E.U8 R11, desc[UR36][R10.64+0x5a] ;  /* 0x00005a240a0b7980 */ /* 0x000ea2000c101100 */
[----:B------:R-:W-:Y:S01]  /*7760*/  VIADD R9, R9, 0x1 ;  /* 0x0000000109097836 */ /* 0x000fe20000000000 */
[----:B--2---:R-:W-:-:S04]  /*7770*/  ISETP.NE.AND P2, PT, R8, R11, PT ;  /* 0x0000000b0800720c */ /* 0x004fc80003f45270 */
[----:B------:R-:W-:Y:S01]  /*7780*/  SEL R0, R0, 0x1, P2 ;  /* 0x0000000100007807 */ /* 0x000fe20001000000 */
[----:B------:R-:W-:Y:S08]  /*7790*/  BRA `(.L_x_148) ;  /* 0xfffffffc003c7947 */ /* 0x000ff0000383ffff */
.L_x_147:
[----:B------:R-:W-:Y:S05]  /*77a0*/  BSYNC.RECONVERGENT B2 ;  /* 0x0000000000027941 */ /* 0x000fea0003800200 */
.L_x_144:
[----:B------:R-:W-:-:S13]  /*77b0*/  LOP3.LUT P1, RZ, R0, 0xff, RZ, 0xc0, !PT ;  /* 0x000000ff00ff7812 */ /* 0x000fda000782c0ff */
[----:B------:R-:W-:Y:S01]  /*77c0*/  @P1 VIADD R3, R3, 0x1 ;  /* 0x0000000103031836 */ /* 0x000fe20000000000 */
[----:B------:R-:W-:Y:S06]  /*77d0*/  @P1 BRA `(.L_x_149) ;  /* 0xfffffff800641947 */ /* 0x000fec000383ffff */
[----:B------:R-:W-:Y:S05]  /*77e0*/  BSYNC.RELIABLE B0 ;  /* 0x0000000000007941 */ /* 0x000fea0003800100 */
.L_x_140:
[----:B------:R-:W2:Y:S01]  /*77f0*/  LD.E.U8 R7, desc[UR36][R6.64+0x50] ;  /* 0x0000502406077980 */ /* 0x000ea2000c101100 */
[----:B------:R-:W-:Y:S02]  /*7800*/  IMAD.MOV.U32 R8, RZ, RZ, R4 ;  /* 0x000000ffff087224 */ /* 0x000fe400078e0004 */
[----:B------:R-:W-:Y:S01]  /*7810*/  IMAD.MOV.U32 R9, RZ, RZ, R5 ;  /* 0x000000ffff097224 */ /* 0x000fe200078e0005 */
[----:B--2---:R0:W-:Y:S01]  /*7820*/  ST.E.U8 desc[UR36][R4.64], R7 ;  /* 0x0000000704007985 */ /* 0x0041e2000c101124 */
[----:B------:R-:W-:-:S04]  /*7830*/  ISETP.NE.AND P0, PT, R7, RZ, PT ;  /* 0x000000ff0700720c */ /* 0x000fc80003f05270 */
[----:B------:R-:W-:-:S09]  /*7840*/  P2R R24, PR, RZ, 0x1 ;  /* 0x00000001ff187803 */ /* 0x000fd20000000000 */
.L_x_143:
[----:B------:R-:W-:Y:S05]  /*7850*/  BSYNC.RECONVERGENT B1 ;  /* 0x0000000000017941 */ /* 0x000fea0003800200 */
.L_x_139:
[----:B------:R-:W-:Y:S01]  /*7860*/  BSSY.RECONVERGENT B0, `(.L_x_150) ;  /* 0x0000067000007945 */ /* 0x000fe20003800200 */
[----:B------:R-:W-:Y:S02]  /*7870*/  IMAD.MOV.U32 R6, RZ, RZ, RZ ;  /* 0x000000ffff067224 */ /* 0x000fe400078e00ff */
[----:B------:R-:W-:-:S07]  /*7880*/  IMAD.MOV.U32 R3, RZ, RZ, RZ ;  /* 0x000000ffff037224 */ /* 0x000fce00078e00ff */
.L_x_159:
[----:B------:R-:W-:Y:S01]  /*7890*/  ISETP.NE.AND P0, PT, R24, RZ, PT ;  /* 0x000000ff1800720c */ /* 0x000fe20003f05270 */
[----:B------:R-:W-:Y:S01]  /*78a0*/  BSSY.RECONVERGENT B1, `(.L_x_151) ;  /* 0x0000026000017945 */ /* 0x000fe20003800200 */
[----:B------:R-:W-:-:S11]  /*78b0*/  IMAD.MOV.U32 R0, RZ, RZ, RZ ;  /* 0x000000ffff007224 */ /* 0x000fd600078e00ff */
        /* <DEDUP_REMOVED lines=36> */
.L_x_152:
[----:B------:R-:W-:Y:S05]  /*7b00*/  BSYNC.RECONVERGENT B1 ;  /* 0x0000000000017941 */ /* 0x000fea0003800200 */
.L_x_151:
[----:B------:R-:W-:-:S13]  /*7b10*/  ISETP.GE.U32.AND P0, PT, R3, R0, PT ;  /* 0x000000000300720c */ /* 0x000fda0003f06070 */
[----:B------:R-:W-:Y:S05]  /*7b20*/  @P0 BRA `(.L_x_153) ;  /* 0x0000000000e80947 */ /* 0x000fea0003800000 */
[----:B------:R-:W2:Y:S01]  /*7b30*/  LDG.E.U8 R0, desc[UR36][R16.64] ;  /* 0x0000002410007981 */ /* 0x000ea2000c1e1100 */
[----:B0-----:R-:W-:Y:S01]  /*7b40*/  IADD3 R4, P1, PT, R3, R8, RZ ;  /* 0x0000000803047210 */ /* 0x001fe20007f3e0ff */
[----:B------:R-:W-:Y:S01]  /*7b50*/  BSSY.RECONVERGENT B1, `(.L_x_154) ;  /* 0x0000035000017945 */ /* 0x000fe20003800200 */
[----:B------:R-:W-:-:S03]  /*7b60*/  IMAD.MOV.U32 R7, RZ, RZ, RZ ;  /* 0x000000ffff077224 */ /* 0x000fc600078e00ff */
[----:B------:R-:W-:Y:S01]  /*7b70*/  IMAD.X R5, RZ, RZ, R9, P1 ;  /* 0x000000ffff057224 */ /* 0x000fe200008e0609 */
[----:B--2---:R-:W-:-:S13]  /*7b80*/  ISETP.NE.AND P0, PT, R0, RZ, PT ;  /* 0x000000ff0000720c */ /* 0x004fda0003f05270 */
.L_x_158:
[----:B------:R-:W-:Y:S01]  /*7b90*/  BSSY.RECONVERGENT B2, `(.L_x_155) ;  /* 0x0000026000027945 */ /* 0x000fe20003800200 */
[----:B------:R-:W-:-:S03]  /*7ba0*/  IMAD.MOV.U32 R0, RZ, RZ, RZ ;  /* 0x000000ffff007224 */ /* 0x000fc600078e00ff */
        /* <DEDUP_REMOVED lines=36> */
.L_x_156:
[----:B------:R-:W-:Y:S05]  /*7df0*/  BSYNC.RECONVERGENT B2 ;  /* 0x0000000000027941 */ /* 0x000fea0003800200 */
.L_x_155:
[----:B------:R-:W-:-:S13]  /*7e00*/  ISETP.GE.U32.AND P1, PT, R7, R0, PT ;  /* 0x000000000700720c */ /* 0x000fda0003f26070 */
[----:B------:R-:W-:Y:S05]  /*7e10*/  @P1 BRA `(.L_x_157) ;  /* 0x0000000000201947 */ /* 0x000fea0003800000 */
[----:B------:R-:W-:Y:S01]  /*7e20*/  IADD3 R10, P1, PT, R7, R16, RZ ;  /* 0x00000010070a7210 */ /* 0x000fe20007f3e0ff */
[----:B------:R-:W2:Y:S04]  /*7e30*/  LD.E.U8 R0, desc[UR36][R4.64] ;  /* 0x0000002404007980 */ /* 0x000ea8000c101100 */
[----:B------:R-:W-:-:S06]  /*7e40*/  IMAD.X R11, RZ, RZ, R17, P1 ;  /* 0x000000ffff0b7224 */ /* 0x000fcc00008e0611 */
[----:B------:R-:W2:Y:S01]  /*7e50*/  LDG.E.U8 R11, desc[UR36][R10.64] ;  /* 0x000000240a0b7981 */ /* 0x000ea2000c1e1100 */
[----:B------:R-:W-:Y:S01]  /*7e60*/  VIADD R7, R7, 0x1 ;  /* 0x0000000107077836 */ /* 0x000fe20000000000 */
[----:B--2---:R-:W-:-:S13]  /*7e70*/  ISETP.NE.AND P1, PT, R0, R11, PT ;  /* 0x0000000b0000720c */ /* 0x004fda0003f25270 */
[----:B------:R-:W-:Y:S05]  /*7e80*/  @P1 BRA `(.L_x_158) ;  /* 0xfffffffc00401947 */ /* 0x000fea000383ffff */
[----:B------:R-:W-:-:S07]  /*7e90*/  VIADD R6, R6, 0x1 ;  /* 0x0000000106067836 */ /* 0x000fce0000000000 */
.L_x_157:
[----:B------:R-:W-:Y:S05]  /*7ea0*/  BSYNC.RECONVERGENT B1 ;  /* 0x0000000000017941 */ /* 0x000fea0003800200 */
.L_x_154:
[----:B------:R-:W-:Y:S01]  /*7eb0*/  VIADD R3, R3, 0x1 ;  /* 0x0000000103037836 */ /* 0x000fe20000000000 */
[----:B------:R-:W-:Y:S06]  /*7ec0*/  BRA `(.L_x_159) ;  /* 0xfffffff800707947 */ /* 0x000fec000383ffff */
.L_x_153:
[----:B------:R-:W-:Y:S05]  /*7ed0*/  BSYNC.RECONVERGENT B0 ;  /* 0x0000000000007941 */ /* 0x000fea0003800200 */
.L_x_150:
[----:B------:R-:W-:-:S13]  /*7ee0*/  ISETP.NE.AND P0, PT, R6, RZ, PT ;  /* 0x000000ff0600720c */ /* 0x000fda0003f05270 */
[----:B------:R-:W-:Y:S05]  /*7ef0*/  @P0 BRA `(.L_x_160) ;  /* 0x0000000000540947 */ /* 0x000fea0003800000 */
[----:B------:R-:W2:Y:S04]  /*7f00*/  LDG.E.U8 R3, desc[UR36][R16.64] ;  /* 0x0000002410037981 */ /* 0x000ea8000c1e1100 */
[----:B0-----:R-:W3:Y:S04]  /*7f10*/  LDG.E.U8 R5, desc[UR36][R16.64+0x1] ;  /* 0x0000012410057981 */ /* 0x001ee8000c1e1100 */
[----:B------:R-:W4:Y:S04]  /*7f20*/  LDG.E.U8 R7, desc[UR36][R16.64+0x2] ;  /* 0x0000022410077981 */ /* 0x000f28000c1e1100 */
[----:B------:R-:W5:Y:S04]  /*7f30*/  LDG.E.U8 R9, desc[UR36][R16.64+0x3] ;  /* 0x0000032410097981 */ /* 0x000f68000c1e1100 */
[----:B------:R-:W5:Y:S04]  /*7f40*/  LDG.E.U8 R11, desc[UR36][R16.64+0x4] ;  /* 0x00000424100b7981 */ /* 0x000f68000c1e1100 */
[----:B------:R-:W5:Y:S04]  /*7f50*/  LDG.E.U8 R13, desc[UR36][R16.64+0x5] ;  /* 0x00000524100d7981 */ /* 0x000f68000c1e1100 */
[----:B------:R-:W5:Y:S04]  /*7f60*/  LDG.E.U8 R15, desc[UR36][R16.64+0x6] ;  /* 0x00000624100f7981 */ /* 0x000f68000c1e1100 */
[----:B------:R-:W5:Y:S04]  /*7f70*/  LDG.E.U8 R21, desc[UR36][R16.64+0x7] ;  /* 0x0000072410157981 */ /* 0x000f68000c1e1100 */
[----:B------:R-:W5:Y:S04]  /*7f80*/  LDG.E.U8 R27, desc[UR36][R16.64+0x8] ;  /* 0x00000824101b7981 */ /* 0x000f68000c1e1100 */
[----:B------:R-:W5:Y:S04]  /*7f90*/  LDG.E.U8 R29, desc[UR36][R16.64+0x9] ;  /* 0x00000924101d7981 */ /* 0x000f68000c1e1100 */
[----:B--2---:R2:W-:Y:S04]  /*7fa0*/  ST.E.U8 desc[UR36][R18.64+0x32], R3 ;  /* 0x0000320312007985 */ /* 0x0045e8000c101124 */
[----:B---3--:R2:W-:Y:S04]  /*7fb0*/  ST.E.U8 desc[UR36][R18.64+0x33], R5 ;  /* 0x0000330512007985 */ /* 0x0085e8000c101124 */
[----:B----4-:R2:W-:Y:S04]  /*7fc0*/  ST.E.U8 desc[UR36][R18.64+0x34], R7 ;  /* 0x0000340712007985 */ /* 0x0105e8000c101124 */
[----:B-----5:R2:W-:Y:S04]  /*7fd0*/  ST.E.U8 desc[UR36][R18.64+0x35], R9 ;  /* 0x0000350912007985 */ /* 0x0205e8000c101124 */
[----:B------:R2:W-:Y:S04]  /*7fe0*/  ST.E.U8 desc[UR36][R18.64+0x36], R11 ;  /* 0x0000360b12007985 */ /* 0x0005e8000c101124 */
[----:B------:R2:W-:Y:S04]  /*7ff0*/  ST.E.U8 desc[UR36][R18.64+0x37], R13 ;  /* 0x0000370d12007985 */ /* 0x0005e8000c101124 */
[----:B------:R2:W-:Y:S04]  /*8000*/  ST.E.U8 desc[UR36][R18.64+0x38], R15 ;  /* 0x0000380f12007985 */ /* 0x0005e8000c101124 */
[----:B------:R2:W-:Y:S04]  /*8010*/  ST.E.U8 desc[UR36][R18.64+0x39], R21 ;  /* 0x0000391512007985 */ /* 0x0005e8000c101124 */
[----:B------:R2:W-:Y:S04]  /*8020*/  ST.E.U8 desc[UR36][R18.64+0x3a], R27 ;  /* 0x00003a1b12007985 */ /* 0x0005e8000c101124 */
[----:B------:R2:W-:Y:S01]  /*8030*/  ST.E.U8 desc[UR36][R18.64+0x3b], R29 ;  /* 0x00003b1d12007985 */ /* 0x0005e2000c101124 */
[----:B------:R-:W-:Y:S05]  /*8040*/  BRA `(.L_x_128) ;  /* 0x0000000000507947 */ /* 0x000fea0003800000 */
.L_x_160:
        /* <DEDUP_REMOVED lines=19> */
[----:B------:R1:W-:Y:S02]  /*8180*/  ST.E.U8 desc[UR36][R18.64+0x1d], R29 ;  /* 0x00001d1d12007985 */ /* 0x0003e4000c101124 */
.L_x_128:
[----:B------:R-:W-:Y:S05]  /*8190*/  BSYNC.RECONVERGENT B6 ;  /* 0x0000000000067941 */ /* 0x000fea0003800200 */
.L_x_127:
[----:B------:R-:W-:-:S13]  /*81a0*/  ISETP.NE.AND P0, PT, R25, RZ, PT ;  /* 0x000000ff1900720c */ /* 0x000fda0003f05270 */
[----:B------:R-:W-:Y:S05]  /*81b0*/  @P0 BRA `(.L_x_161) ;  /* 0xffffffe400fc0947 */ /* 0x000fea000383ffff */
[----:B------:R-:W-:Y:S05]  /*81c0*/  BSYNC.RECONVERGENT B7 ;  /* 0x0000000000077941 */ /* 0x000fea0003800200 */
.L_x_126:
[----:B012---:R-:W2:Y:S01]  /*81d0*/  LD.E.U8 R5, desc[UR36][R18.64] ;  /* 0x0000002412057980 */ /* 0x007ea2000c101100 */
[----:B------:R-:W0:Y:S03]  /*81e0*/  LDC.64 R2, c[0x0][0x380] ;  /* 0x0000e000ff027b82 */ /* 0x000e260000000a00 */
[----:B------:R-:W3:Y:S04]  /*81f0*/  LD.E.U8 R7, desc[UR36][R18.64+0x1] ;  /* 0x0000012412077980 */ /* 0x000ee8000c101100 */
[----:B------:R-:W4:Y:S04]  /*8200*/  LD.E.U8 R9, desc[UR36][R18.64+0x2] ;  /* 0x0000022412097980 */ /* 0x000f28000c101100 */
[----:B------:R-:W5:Y:S04]  /*8210*/  LD.E.U8 R11, desc[UR36][R18.64+0x3] ;  /* 0x00000324120b7980 */ /* 0x000f68000c101100 */
[----:B------:R-:W5:Y:S04]  /*8220*/  LD.E.U8 R13, desc[UR36][R18.64+0x4] ;  /* 0x00000424120d7980 */ /* 0x000f68000c101100 */
[----:B------:R-:W5:Y:S04]  /*8230*/  LD.E.U8 R15, desc[UR36][R18.64+0x5] ;  /* 0x00000524120f7980 */ /* 0x000f68000c101100 */
[----:B------:R-:W5:Y:S04]  /*8240*/  LD.E.U8 R17, desc[UR36][R18.64+0x6] ;  /* 0x0000062412117980 */ /* 0x000f68000c101100 */
[----:B------:R-:W5:Y:S04]  /*8250*/  LD.E.U8 R21, desc[UR36][R18.64+0x7] ;  /* 0x0000072412157980 */ /* 0x000f68000c101100 */
[----:B------:R-:W5:Y:S04]  /*8260*/  LD.E.U8 R23, desc[UR36][R18.64+0x8] ;  /* 0x0000082412177980 */ /* 0x000f68000c101100 */
[----:B------:R-:W5:Y:S01]  /*8270*/  LD.E.U8 R25, desc[UR36][R18.64+0x9] ;  /* 0x0000092412197980 */ /* 0x000f62000c101100 */
[----:B------:R-:W-:-:S05]  /*8280*/  IMAD R27, R22, 0x8c, RZ ;  /* 0x0000008c161b7824 */ /* 0x000fca00078e02ff */
[----:B0-----:R-:W-:-:S05]  /*8290*/  IADD3 R2, P0, PT, R27, R2, RZ ;  /* 0x000000021b027210 */ /* 0x001fca0007f1e0ff */
[----:B------:R-:W-:-:S05]  /*82a0*/  IMAD.X R3, RZ, RZ, R3, P0 ;  /* 0x000000ffff037224 */ /* 0x000fca00000e0603 */
[----:B--2---:R0:W-:Y:S04]  /*82b0*/  STG.E.U8 desc[UR36][R2.64], R5 ;  /* 0x0000000502007986 */ /* 0x0041e8000c101124 */
[----:B---3--:R1:W-:Y:S04]  /*82c0*/  STG.E.U8 desc[UR36][R2.64+0x1], R7 ;  /* 0x0000010702007986 */ /* 0x0083e8000c101124 */
[----:B----4-:R2:W-:Y:S04]  /*82d0*/  STG.E.U8 desc[UR36][R2.64+0x2], R9 ;  /* 0x0000020902007986 */ /* 0x0105e8000c101124 */
[----:B-----5:R3:W-:Y:S04]  /*82e0*/  STG.E.U8 desc[UR36][R2.64+0x3], R11 ;  /* 0x0000030b02007986 */ /* 0x0207e8000c101124 */
[----:B------:R4:W-:Y:S04]  /*82f0*/  STG.E.U8 desc[UR36][R2.64+0x4], R13 ;  /* 0x0000040d02007986 */ /* 0x0009e8000c101124 */
[----:B------:R5:W-:Y:S04]  /*8300*/  STG.E.U8 desc[UR36][R2.64+0x5], R15 ;  /* 0x0000050f02007986 */ /* 0x000be8000c101124 */
[----:B------:R5:W-:Y:S04]  /*8310*/  STG.E.U8 desc[UR36][R2.64+0x6], R17 ;  /* 0x0000061102007986 */ /* 0x000be8000c101124 */
[----:B------:R5:W-:Y:S04]  /*8320*/  STG.E.U8 desc[UR36][R2.64+0x7], R21 ;  /* 0x0000071502007986 */ /* 0x000be8000c101124 */
[----:B------:R5:W-:Y:S04]  /*8330*/  STG.E.U8 desc[UR36][R2.64+0x8], R23 ;  /* 0x0000081702007986 */ /* 0x000be8000c101124 */
[----:B------:R5:W-:Y:S04]  /*8340*/  STG.E.U8 desc[UR36][R2.64+0x9], R25 ;  /* 0x0000091902007986 */ /* 0x000be8000c101124 */
[----:B------:R-:W5:Y:S04]  /*8350*/  LD.E.U8 R27, desc[UR36][R18.64+0xa] ;  /* 0x00000a24121b7980 */ /* 0x000f68000c101100 */
[----:B0-----:R-:W5:Y:S04]  /*8360*/  LD.E.U8 R5, desc[UR36][R18.64+0xb] ;  /* 0x00000b2412057980 */ /* 0x001f68000c101100 */
[----:B-1----:R-:W5:Y:S04]  /*8370*/  LD.E.U8 R7, desc[UR36][R18.64+0xc] ;  /* 0x00000c2412077980 */ /* 0x002f68000c101100 */
[----:B--2---:R-:W2:Y:S04]  /*8380*/  LD.E.U8 R9, desc[UR36][R18.64+0xd] ;  /* 0x00000d2412097980 */ /* 0x004ea8000c101100 */
[----:B---3--:R-:W3:Y:S04]  /*8390*/  LD.E.U8 R11, desc[UR36][R18.64+0xe] ;  /* 0x00000e24120b7980 */ /* 0x008ee8000c101100 */
[----:B----4-:R-:W4:Y:S04]  /*83a0*/  LD.E.U8 R13, desc[UR36][R18.64+0xf] ;  /* 0x00000f24120d7980 */ /* 0x010f28000c101100 */
[----:B-----5:R-:W5:Y:S04]  /*83b0*/  LD.E.U8 R15, desc[UR36][R18.64+0x10] ;  /* 0x00001024120f7980 */ /* 0x020f68000c101100 */
[----:B------:R-:W5:Y:S04]  /*83c0*/  LD.E.U8 R17, desc[UR36][R18.64+0x11] ;  /* 0x0000112412117980 */ /* 0x000f68000c101100 */
[----:B------:R-:W5:Y:S04]  /*83d0*/  LD.E.U8 R21, desc[UR36][R18.64+0x12] ;  /* 0x0000122412157980 */ /* 0x000f68000c101100 */
[----:B------:R-:W5:Y:S04]  /*83e0*/  LD.E.U8 R23, desc[UR36][R18.64+0x13] ;  /* 0x0000132412177980 */ /* 0x000f68000c101100 */
[----:B------:R0:W-:Y:S04]  /*83f0*/  STG.E.U8 desc[UR36][R2.64+0xa], R27 ;  /* 0x00000a1b02007986 */ /* 0x0001e8000c101124 */
[----:B------:R1:W-:Y:S04]  /*8400*/  STG.E.U8 desc[UR36][R2.64+0xb], R5 ;  /* 0x00000b0502007986 */ /* 0x0003e8000c101124 */
[----:B------:R1:W-:Y:S04]  /*8410*/  STG.E.U8 desc[UR36][R2.64+0xc], R7 ;  /* 0x00000c0702007986 */ /* 0x0003e8000c101124 */
[----:B--2---:R2:W-:Y:S04]  /*8420*/  STG.E.U8 desc[UR36][R2.64+0xd], R9 ;  /* 0x00000d0902007986 */ /* 0x0045e8000c101124 */
[----:B---3--:R3:W-:Y:S04]  /*8430*/  STG.E.U8 desc[UR36][R2.64+0xe], R11 ;  /* 0x00000e0b02007986 */ /* 0x0087e8000c101124 */
[----:B----4-:R4:W-:Y:S04]  /*8440*/  STG.E.U8 desc[UR36][R2.64+0xf], R13 ;  /* 0x00000f0d02007986 */ /* 0x0109e8000c101124 */
[----:B-----5:R5:W-:Y:S04]  /*8450*/  STG.E.U8 desc[UR36][R2.64+0x10], R15 ;  /* 0x0000100f02007986 */ /* 0x020be8000c101124 */
[----:B------:R5:W-:Y:S04]  /*8460*/  STG.E.U8 desc[UR36][R2.64+0x11], R17 ;  /* 0x0000111102007986 */ /* 0x000be8000c101124 */
[----:B------:R5:W-:Y:S04]  /*8470*/  STG.E.U8 desc[UR36][R2.64+0x12], R21 ;  /* 0x0000121502007986 */ /* 0x000be8000c101124 */
[----:B------:R5:W-:Y:S04]  /*8480*/  STG.E.U8 desc[UR36][R2.64+0x13], R23 ;  /* 0x0000131702007986 */ /* 0x000be8000c101124 */
[----:B------:R-:W5:Y:S04]  /*8490*/  LD.E.U8 R25, desc[UR36][R18.64+0x14] ;  /* 0x0000142412197980 */ /* 0x000f68000c101100 */
[----:B0-----:R-:W5:Y:S04]  /*84a0*/  LD.E.U8 R27, desc[UR36][R18.64+0x15] ;  /* 0x00001524121b7980 */ /* 0x001f68000c101100 */
[----:B-1----:R-:W5:Y:S04]  /*84b0*/  LD.E.U8 R5, desc[UR36][R18.64+0x16] ;  /* 0x0000162412057980 */ /* 0x002f68000c101100 */
[----:B------:R-:W5:Y:S04]  /*84c0*/  LD.E.U8 R7, desc[UR36][R18.64+0x17] ;  /* 0x0000172412077980 */ /* 0x000f68000c101100 */
[----:B--2---:R-:W2:Y:S04]  /*84d0*/  LD.E.U8 R9, desc[UR36][R18.64+0x18] ;  /* 0x0000182412097980 */ /* 0x004ea8000c101100 */
[----:B---3--:R-:W3:Y:S04]  /*84e0*/  LD.E.U8 R11, desc[UR36][R18.64+0x19] ;  /* 0x00001924120b7980 */ /* 0x008ee8000c101100 */
[----:B----4-:R-:W4:Y:S04]  /*84f0*/  LD.E.U8 R13, desc[UR36][R18.64+0x1a] ;  /* 0x00001a24120d7980 */ /* 0x010f28000c101100 */
[----:B-----5:R-:W5:Y:S04]  /*8500*/  LD.E.U8 R15, desc[UR36][R18.64+0x1b] ;  /* 0x00001b24120f7980 */ /* 0x020f68000c101100 */
[----:B------:R-:W5:Y:S04]  /*8510*/  LD.E.U8 R17, desc[UR36][R18.64+0x1c] ;  /* 0x00001c2412117980 */ /* 0x000f68000c101100 */
[----:B------:R-:W5:Y:S04]  /*8520*/  LD.E.U8 R21, desc[UR36][R18.64+0x1d] ;  /* 0x00001d2412157980 */ /* 0x000f68000c101100 */
[----:B------:R0:W-:Y:S04]  /*8530*/  STG.E.U8 desc[UR36][R2.64+0x14], R25 ;  /* 0x0000141902007986 */ /* 0x0001e8000c101124 */
        /* <DEDUP_REMOVED lines=9> */
[----:B------:R-:W5:Y:S04]  /*85d0*/  LD.E.U8 R23, desc[UR36][R18.64+0x1e] ;  /* 0x00001e2412177980 */ /* 0x000f68000c101100 */
[----:B0-----:R-:W5:Y:S04]  /*85e0*/  LD.E.U8 R25, desc[UR36][R18.64+0x1f] ;  /* 0x00001f2412197980 */ /* 0x001f68000c101100 */
[----:B-1----:R-:W5:Y:S04]  /*85f0*/  LD.E.U8 R27, desc[UR36][R18.64+0x20] ;  /* 0x00002024121b7980 */ /* 0x002f68000c101100 */
[----:B------:R-:W5:Y:S04]  /*8600*/  LD.E.U8 R5, desc[UR36][R18.64+0x21] ;  /* 0x0000212412057980 */ /* 0x000f68000c101100 */
[----:B------:R-:W5:Y:S04]  /*8610*/  LD.E.U8 R7, desc[UR36][R18.64+0x22] ;  /* 0x0000222412077980 */ /* 0x000f68000c101100 */
[----:B--2---:R-:W2:Y:S04]  /*8620*/  LD.E.U8 R9, desc[UR36][R18.64+0x23] ;  /* 0x0000232412097980 */ /* 0x004ea8000c101100 */
[----:B---3--:R-:W3:Y:S04]  /*8630*/  LD.E.U8 R11, desc[UR36][R18.64+0x24] ;  /* 0x00002424120b7980 */ /* 0x008ee8000c101100 */
[----:B----4-:R-:W4:Y:S04]  /*8640*/  LD.E.U8 R13, desc[UR36][R18.64+0x25] ;  /* 0x00002524120d7980 */ /* 0x010f28000c101100 */
[----:B-----5:R-:W5:Y:S04]  /*8650*/  LD.E.U8 R15, desc[UR36][R18.64+0x26] ;  /* 0x00002624120f7980 */ /* 0x020f68000c101100 */
[----:B------:R-:W5:Y:S04]  /*8660*/  LD.E.U8 R17, desc[UR36][R18.64+0x27] ;  /* 0x0000272412117980 */ /* 0x000f68000c101100 */
[----:B------:R0:W-:Y:S04]  /*8670*/  STG.E.U8 desc[UR36][R2.64+0x1e], R23 ;  /* 0x00001e1702007986 */ /* 0x0001e8000c101124 */
        /* <DEDUP_REMOVED lines=9> */
[----:B------:R-:W5:Y:S04]  /*8710*/  LD.E.U8 R21, desc[UR36][R18.64+0x28] ;  /* 0x0000282412157980 */ /* 0x000f68000c101100 */
[----:B0-----:R-:W5:Y:S04]  /*8720*/  LD.E.U8 R23, desc[UR36][R18.64+0x29] ;  /* 0x0000292412177980 */ /* 0x001f68000c101100 */
[----:B-1----:R-:W5:Y:S04]  /*8730*/  LD.E.U8 R25, desc[UR36][R18.64+0x2a] ;  /* 0x00002a2412197980 */ /* 0x002f68000c101100 */
[----:B------:R-:W5:Y:S04]  /*8740*/  LD.E.U8 R27, desc[UR36][R18.64+0x2b] ;  /* 0x00002b24121b7980 */ /* 0x000f68000c101100 */
[----:B------:R-:W5:Y:S04]  /*8750*/  LD.E.U8 R5, desc[UR36][R18.64+0x2c] ;  /* 0x00002c2412057980 */ /* 0x000f68000c101100 */
[----:B------:R-:W5:Y:S04]  /*8760*/  LD.E.U8 R7, desc[UR36][R18.64+0x2d] ;  /* 0x00002d2412077980 */ /* 0x000f68000c101100 */
[----:B--2---:R-:W2:Y:S04]  /*8770*/  LD.E.U8 R9, desc[UR36][R18.64+0x2e] ;  /* 0x00002e2412097980 */ /* 0x004ea8000c101100 */
[----:B---3--:R-:W3:Y:S04]  /*8780*/  LD.E.U8 R11, desc[UR36][R18.64+0x2f] ;  /* 0x00002f24120b7980 */ /* 0x008ee8000c101100 */
[----:B----4-:R-:W4:Y:S04]  /*8790*/  LD.E.U8 R13, desc[UR36][R18.64+0x30] ;  /* 0x00003024120d7980 */ /* 0x010f28000c101100 */
[----:B-----5:R-:W5:Y:S04]  /*87a0*/  LD.E.U8 R15, desc[UR36][R18.64+0x31] ;  /* 0x00003124120f7980 */ /* 0x020f68000c101100 */
[----:B------:R0:W-:Y:S04]  /*87b0*/  STG.E.U8 desc[UR36][R2.64+0x28], R21 ;  /* 0x0000281502007986 */ /* 0x0001e8000c101124 */
        /* <DEDUP_REMOVED lines=9> */
[----:B------:R-:W5:Y:S04]  /*8850*/  LD.E.U8 R17, desc[UR36][R18.64+0x32] ;  /* 0x0000322412117980 */ /* 0x000f68000c101100 */
[----:B0-----:R-:W5:Y:S04]  /*8860*/  LD.E.U8 R21, desc[UR36][R18.64+0x33] ;  /* 0x0000332412157980 */ /* 0x001f68000c101100 */
[----:B-1----:R-:W5:Y:S04]  /*8870*/  LD.E.U8 R23, desc[UR36][R18.64+0x34] ;  /* 0x0000342412177980 */ /* 0x002f68000c101100 */
[----:B------:R-:W5:Y:S04]  /*8880*/  LD.E.U8 R25, desc[UR36][R18.64+0x35] ;  /* 0x0000352412197980 */ /* 0x000f68000c101100 */
[----:B------:R-:W5:Y:S04]  /*8890*/  LD.E.U8 R27, desc[UR36][R18.64+0x36] ;  /* 0x00003624121b7980 */ /* 0x000f68000c101100 */
[----:B------:R-:W5:Y:S04]  /*88a0*/  LD.E.U8 R5, desc[UR36][R18.64+0x37] ;  /* 0x0000372412057980 */ /* 0x000f68000c101100 */
[----:B------:R-:W5:Y:S04]  /*88b0*/  LD.E.U8 R7, desc[UR36][R18.64+0x38] ;  /* 0x0000382412077980 */ /* 0x000f68000c101100 */
[----:B--2---:R-:W2:Y:S04]  /*88c0*/  LD.E.U8 R9, desc[UR36][R18.64+0x39] ;  /* 0x0000392412097980 */ /* 0x004ea8000c101100 */
[----:B---3--:R-:W3:Y:S04]  /*88d0*/  LD.E.U8 R11, desc[UR36][R18.64+0x3a] ;  /* 0x00003a24120b7980 */ /* 0x008ee8000c101100 */
[----:B----4-:R-:W4:Y:S04]  /*88e0*/  LD.E.U8 R13, desc[UR36][R18.64+0x3b] ;  /* 0x00003b24120d7980 */ /* 0x010f28000c101100 */
[----:B-----5:R0:W-:Y:S04]  /*88f0*/  STG.E.U8 desc[UR36][R2.64+0x32], R17 ;  /* 0x0000321102007986 */ /* 0x0201e8000c101124 */
        /* <DEDUP_REMOVED lines=9> */
[----:B------:R-:W4:Y:S04]  /*8990*/  LD.E.U8 R15, desc[UR36][R18.64+0x3c] ;  /* 0x00003c24120f7980 */ /* 0x000f28000c101100 */
[----:B0-----:R-:W4:Y:S04]  /*89a0*/  LD.E.U8 R17, desc[UR36][R18.64+0x3d] ;  /* 0x00003d2412117980 */ /* 0x001f28000c101100 */
[----:B-1----:R-:W4:Y:S04]  /*89b0*/  LD.E.U8 R21, desc[UR36][R18.64+0x3e] ;  /* 0x00003e2412157980 */ /* 0x002f28000c101100 */
[----:B-----5:R-:W5:Y:S04]  /*89c0*/  LD.E.U8 R23, desc[UR36][R18.64+0x3f] ;  /* 0x00003f2412177980 */ /* 0x020f68000c101100 */
[----:B------:R-:W5:Y:S04]  /*89d0*/  LD.E.U8 R25, desc[UR36][R18.64+0x40] ;  /* 0x0000402412197980 */ /* 0x000f68000c101100 */
[----:B------:R-:W5:Y:S04]  /*89e0*/  LD.E.U8 R27, desc[UR36][R18.64+0x41] ;  /* 0x00004124121b7980 */ /* 0x000f68000c101100 */
[----:B------:R-:W5:Y:S04]  /*89f0*/  LD.E.U8 R5, desc[UR36][R18.64+0x42] ;  /* 0x0000422412057980 */ /* 0x000f68000c101100 */
[----:B------:R-:W5:Y:S04]  /*8a00*/  LD.E.U8 R7, desc[UR36][R18.64+0x43] ;  /* 0x0000432412077980 */ /* 0x000f68000c101100 */
[----:B--2---:R-:W2:Y:S04]  /*8a10*/  LD.E.U8 R9, desc[UR36][R18.64+0x44] ;  /* 0x0000442412097980 */ /* 0x004ea8000c101100 */
[----:B---3--:R-:W3:Y:S04]  /*8a20*/  LD.E.U8 R11, desc[UR36][R18.64+0x45] ;  /* 0x00004524120b7980 */ /* 0x008ee8000c101100 */
[----:B----4-:R0:W-:Y:S04]  /*8a30*/  STG.E.U8 desc[UR36][R2.64+0x3c], R15 ;  /* 0x00003c0f02007986 */ /* 0x0101e8000c101124 */
[----:B------:R1:W-:Y:S04]  /*8a40*/  STG.E.U8 desc[UR36][R2.64+0x3d], R17 ;  /* 0x00003d1102007986 */ /* 0x0003e8000c101124 */
[----:B------:R4:W-:Y:S04]  /*8a50*/  STG.E.U8 desc[UR36][R2.64+0x3e], R21 ;  /* 0x00003e1502007986 */ /* 0x0009e8000c101124 */
[----:B-----5:R5:W-:Y:S04]  /*8a60*/  STG.E.U8 desc[UR36][R2.64+0x3f], R23 ;  /* 0x00003f1702007986 */ /* 0x020be8000c101124 */
[----:B------:R5:W-:Y:S04]  /*8a70*/  STG.E.U8 desc[UR36][R2.64+0x40], R25 ;  /* 0x0000401902007986 */ /* 0x000be8000c101124 */
[----:B------:R5:W-:Y:S04]  /*8a80*/  STG.E.U8 desc[UR36][R2.64+0x41], R27 ;  /* 0x0000411b02007986 */ /* 0x000be8000c101124 */
[----:B------:R5:W-:Y:S04]  /*8a90*/  STG.E.U8 desc[UR36][R2.64+0x42], R5 ;  /* 0x0000420502007986 */ /* 0x000be8000c101124 */
[----:B------:R5:W-:Y:S04]  /*8aa0*/  STG.E.U8 desc[UR36][R2.64+0x43], R7 ;  /* 0x0000430702007986 */ /* 0x000be8000c101124 */
[----:B--2---:R2:W-:Y:S04]  /*8ab0*/  STG.E.U8 desc[UR36][R2.64+0x44], R9 ;  /* 0x0000440902007986 */ /* 0x0045e8000c101124 */
[----:B---3--:R3:W-:Y:S04]  /*8ac0*/  STG.E.U8 desc[UR36][R2.64+0x45], R11 ;  /* 0x0000450b02007986 */ /* 0x0087e8000c101124 */
[----:B------:R-:W3:Y:S04]  /*8ad0*/  LD.E.U8 R13, desc[UR36][R18.64+0x46] ;  /* 0x00004624120d7980 */ /* 0x000ee8000c101100 */
[----:B0-----:R-:W3:Y:S04]  /*8ae0*/  LD.E.U8 R15, desc[UR36][R18.64+0x47] ;  /* 0x00004724120f7980 */ /* 0x001ee8000c101100 */
[----:B-1----:R-:W3:Y:S04]  /*8af0*/  LD.E.U8 R17, desc[UR36][R18.64+0x48] ;  /* 0x0000482412117980 */ /* 0x002ee8000c101100 */
[----:B----4-:R-:W4:Y:S04]  /*8b00*/  LD.E.U8 R21, desc[UR36][R18.64+0x49] ;  /* 0x0000492412157980 */ /* 0x010f28000c101100 */
[----:B-----5:R-:W5:Y:S04]  /*8b10*/  LD.E.U8 R23, desc[UR36][R18.64+0x4a] ;  /* 0x00004a2412177980 */ /* 0x020f68000c101100 */
[----:B------:R-:W5:Y:S04]  /*8b20*/  LD.E.U8 R25, desc[UR36][R18.64+0x4b] ;  /* 0x00004b2412197980 */ /* 0x000f68000c101100 */
[----:B------:R-:W5:Y:S04]  /*8b30*/  LD.E.U8 R27, desc[UR36][R18.64+0x4c] ;  /* 0x00004c24121b7980 */ /* 0x000f68000c101100 */
[----:B------:R-:W5:Y:S04]  /*8b40*/  LD.E.U8 R5, desc[UR36][R18.64+0x4d] ;  /* 0x00004d2412057980 */ /* 0x000f68000c101100 */
[----:B------:R-:W5:Y:S04]  /*8b50*/  LD.E.U8 R7, desc[UR36][R18.64+0x4e] ;  /* 0x00004e2412077980 */ /* 0x000f68000c101100 */
[----:B--2---:R-:W2:Y:S04]  /*8b60*/  LD.E.U8 R9, desc[UR36][R18.64+0x4f] ;  /* 0x00004f2412097980 */ /* 0x004ea8000c101100 */
[----:B---3--:R0:W-:Y:S04]  /*8b70*/  STG.E.U8 desc[UR36][R2.64+0x46], R13 ;  /* 0x0000460d02007986 */ /* 0x0081e8000c101124 */
[----:B------:R1:W-:Y:S04]  /*8b80*/  STG.E.U8 desc[UR36][R2.64+0x47], R15 ;  /* 0x0000470f02007986 */ /* 0x0003e8000c101124 */
[----:B------:R3:W-:Y:S04]  /*8b90*/  STG.E.U8 desc[UR36][R2.64+0x48], R17 ;  /* 0x0000481102007986 */ /* 0x0007e8000c101124 */
[----:B----4-:R4:W-:Y:S04]  /*8ba0*/  STG.E.U8 desc[UR36][R2.64+0x49], R21 ;  /* 0x0000491502007986 */ /* 0x0109e8000c101124 */
[----:B-----5:R5:W-:Y:S04]  /*8bb0*/  STG.E.U8 desc[UR36][R2.64+0x4a], R23 ;  /* 0x00004a1702007986 */ /* 0x020be8000c101124 */
[----:B------:R5:W-:Y:S04]  /*8bc0*/  STG.E.U8 desc[UR36][R2.64+0x4b], R25 ;  /* 0x00004b1902007986 */ /* 0x000be8000c101124 */
[----:B------:R5:W-:Y:S04]  /*8bd0*/  STG.E.U8 desc[UR36][R2.64+0x4c], R27 ;  /* 0x00004c1b02007986 */ /* 0x000be8000c101124 */
[----:B------:R5:W-:Y:S04]  /*8be0*/  STG.E.U8 desc[UR36][R2.64+0x4d], R5 ;  /* 0x00004d0502007986 */ /* 0x000be8000c101124 */
[----:B------:R5:W-:Y:S04]  /*8bf0*/  STG.E.U8 desc[UR36][R2.64+0x4e], R7 ;  /* 0x00004e0702007986 */ /* 0x000be8000c101124 */
[----:B--2---:R2:W-:Y:S04]  /*8c00*/  STG.E.U8 desc[UR36][R2.64+0x4f], R9 ;  /* 0x00004f0902007986 */ /* 0x0045e8000c101124 */
[----:B------:R-:W2:Y:S04]  /*8c10*/  LD.E.U8 R11, desc[UR36][R18.64+0x50] ;  /* 0x00005024120b7980 */ /* 0x000ea8000c101100 */
[----:B0-----:R-:W2:Y:S04]  /*8c20*/  LD.E.U8 R13, desc[UR36][R18.64+0x51] ;  /* 0x00005124120d7980 */ /* 0x001ea8000c101100 */
[----:B-1----:R-:W2:Y:S04]  /*8c30*/  LD.E.U8 R15, desc[UR36][R18.64+0x52] ;  /* 0x00005224120f7980 */ /* 0x002ea8000c101100 */
[----:B---3--:R-:W3:Y:S04]  /*8c40*/  LD.E.U8 R17, desc[UR36][R18.64+0x53] ;  /* 0x0000532412117980 */ /* 0x008ee8000c101100 */
[----:B----4-:R-:W4:Y:S04]  /*8c50*/  LD.E.U8 R21, desc[UR36][R18.64+0x54] ;  /* 0x0000542412157980 */ /* 0x010f28000c101100 */
[----:B-----5:R-:W5:Y:S04]  /*8c60*/  LD.E.U8 R23, desc[UR36][R18.64+0x55] ;  /* 0x0000552412177980 */ /* 0x020f68000c101100 */
[----:B------:R-:W5:Y:S04]  /*8c70*/  LD.E.U8 R25, desc[UR36][R18.64+0x56] ;  /* 0x0000562412197980 */ /* 0x000f68000c101100 */
[----:B------:R-:W5:Y:S04]  /*8c80*/  LD.E.U8 R27, desc[UR36][R18.64+0x57] ;  /* 0x00005724121b7980 */ /* 0x000f68000c101100 */
[----:B------:R-:W5:Y:S04]  /*8c90*/  LD.E.U8 R5, desc[UR36][R18.64+0x58] ;  /* 0x0000582412057980 */ /* 0x000f68000c101100 */
[----:B------:R-:W5:Y:S04]  /*8ca0*/  LD.E.U8 R7, desc[UR36][R18.64+0x59] ;  /* 0x0000592412077980 */ /* 0x000f68000c101100 */
[----:B--2---:R0:W-:Y:S04]  /*8cb0*/  STG.E.U8 desc[UR36][R2.64+0x50], R11 ;  /* 0x0000500b02007986 */ /* 0x0041e8000c101124 */
[----:B------:R1:W-:Y:S04]  /*8cc0*/  STG.E.U8 desc[UR36][R2.64+0x51], R13 ;  /* 0x0000510d02007986 */ /* 0x0003e8000c101124 */
[----:B------:R2:W-:Y:S04]  /*8cd0*/  STG.E.U8 desc[UR36][R2.64+0x52], R15 ;  /* 0x0000520f02007986 */ /* 0x0005e8000c101124 */
[----:B---3--:R3:W-:Y:S04]  /*8ce0*/  STG.E.U8 desc[UR36][R2.64+0x53], R17 ;  /* 0x0000531102007986 */ /* 0x0087e8000c101124 */
[----:B----4-:R4:W-:Y:S04]  /*8cf0*/  STG.E.U8 desc[UR36][R2.64+0x54], R21 ;  /* 0x0000541502007986 */ /* 0x0109e8000c101124 */
[----:B-----5:R5:W-:Y:S04]  /*8d00*/  STG.E.U8 desc[UR36][R2.64+0x55], R23 ;  /* 0x0000551702007986 */ /* 0x020be8000c101124 */
[----:B------:R5:W-:Y:S04]  /*8d10*/  STG.E.U8 desc[UR36][R2.64+0x56], R25 ;  /* 0x0000561902007986 */ /* 0x000be8000c101124 */
[----:B------:R5:W-:Y:S04]  /*8d20*/  STG.E.U8 desc[UR36][R2.64+0x57], R27 ;  /* 0x0000571b02007986 */ /* 0x000be8000c101124 */
[----:B------:R5:W-:Y:S04]  /*8d30*/  STG.E.U8 desc[UR36][R2.64+0x58], R5 ;  /* 0x0000580502007986 */ /* 0x000be8000c101124 */
[----:B------:R-:W-:Y:S04]  /*8d40*/  STG.E.U8 desc[UR36][R2.64+0x59], R7 ;  /* 0x0000590702007986 */ /* 0x000fe8000c101124 */
        /* <DEDUP_REMOVED lines=10> */
[----:B------:R-:W-:Y:S04]  /*8df0*/  STG.E.U8 desc[UR36][R2.64+0x5a], R9 ;  /* 0x00005a0902007986 */ /* 0x000fe8000c101124 */
[----:B------:R-:W-:Y:S04]  /*8e00*/  STG.E.U8 desc[UR36][R2.64+0x5b], R11 ;  /* 0x00005b0b02007986 */ /* 0x000fe8000c101124 */
[----:B------:R-:W-:Y:S04]  /*8e10*/  STG.E.U8 desc[UR36][R2.64+0x5c], R13 ;  /* 0x00005c0d02007986 */ /* 0x000fe8000c101124 */
[----:B--2---:R-:W-:Y:S04]  /*8e20*/  STG.E.U8 desc[UR36][R2.64+0x5d], R15 ;  /* 0x00005d0f02007986 */ /* 0x004fe8000c101124 */
[----:B---3--:R-:W-:Y:S04]  /*8e30*/  STG.E.U8 desc[UR36][R2.64+0x5e], R17 ;  /* 0x00005e1102007986 */ /* 0x008fe8000c101124 */
[----:B----4-:R-:W-:Y:S04]  /*8e40*/  STG.E.U8 desc[UR36][R2.64+0x5f], R21 ;  /* 0x00005f1502007986 */ /* 0x010fe8000c101124 */
[----:B-----5:R-:W-:Y:S04]  /*8e50*/  STG.E.U8 desc[UR36][R2.64+0x60], R23 ;  /* 0x0000601702007986 */ /* 0x020fe8000c101124 */
[----:B------:R-:W-:Y:S04]  /*8e60*/  STG.E.U8 desc[UR36][R2.64+0x61], R25 ;  /* 0x0000611902007986 */ /* 0x000fe8000c101124 */
[----:B------:R-:W-:Y:S04]  /*8e70*/  STG.E.U8 desc[UR36][R2.64+0x62], R27 ;  /* 0x0000621b02007986 */ /* 0x000fe8000c101124 */
[----:B------:R-:W-:Y:S01]  /*8e80*/  STG.E.U8 desc[UR36][R2.64+0x63], R5 ;  /* 0x0000630502007986 */ /* 0x000fe2000c101124 */
[----:B------:R-:W-:Y:S05]  /*8e90*/  EXIT ;  /* 0x000000000000794d */ /* 0x000fea0003800000 */
.L_x_162:
        /* <DEDUP_REMOVED lines=14> */
.L_x_164:


//--------------------- .nv.shared.reserved.0     --------------------------
	.section	.nv.shared.reserved.0,"aw",@nobits
	.weak		__nv_reservedSMEM_offset_0_alias
	.size		__nv_reservedSMEM_offset_0_alias, 0, 64
	.other		__nv_reservedSMEM_offset_0_alias,@"STO_CUDA_RESERVED_SHARED STV_DEFAULT"
__nv_reservedSMEM_offset_0_alias:
	.zero		0
	.zero		64


//--------------------- .nv.constant0._Z10transcribePcPi --------------------------
	.section	.nv.constant0._Z10transcribePcPi,"a",@progbits
	.sectionflags	@""
	.align	4
.nv.constant0._Z10transcribePcPi:
	.zero		912


//--------------------- .nv.constant0._Z6getSumPc --------------------------
	.section	.nv.constant0._Z6getSumPc,"a",@progbits
	.sectionflags	@""
	.align	4
.nv.constant0._Z6getSumPc:
	.zero		904


//--------------------- SYMBOLS --------------------------

	.type		.nv.reservedSmem.offset0,@object
	.size		.nv.reservedSmem.offset0,0x4
	.type		malloc,@function
